//
// Generated by NVIDIA NVVM Compiler
//
// Compiler Build ID: CL-36424714
// Cuda compilation tools, release 13.0, V13.0.88
// Based on NVVM 20.0.0
//

.version 9.0
.target sm_100
.address_size 64

	// .globl	_Z17conv2DBasicKernelPfS_S_iii
.const .align 4 .b8 F_c[36];
// _ZZ34conv2DTiledConstantMemFilterKernelPfS_iiE3N_s has been demoted
// _ZZ41conv2DTiledCachingConstantMemFilterKernelPfS_iiE3N_s has been demoted

.visible .entry _Z17conv2DBasicKernelPfS_S_iii(
	.param .u64 .ptr .align 1 _Z17conv2DBasicKernelPfS_S_iii_param_0,
	.param .u64 .ptr .align 1 _Z17conv2DBasicKernelPfS_S_iii_param_1,
	.param .u64 .ptr .align 1 _Z17conv2DBasicKernelPfS_S_iii_param_2,
	.param .u32 _Z17conv2DBasicKernelPfS_S_iii_param_3,
	.param .u32 _Z17conv2DBasicKernelPfS_S_iii_param_4,
	.param .u32 _Z17conv2DBasicKernelPfS_S_iii_param_5
)
{
	.reg .pred 	%p<88>;
	.reg .b32 	%r<75>;
	.reg .b32 	%f<90>;
	.reg .b64 	%rd<26>;

	ld.param.u64 	%rd10, [_Z17conv2DBasicKernelPfS_S_iii_param_0];
	ld.param.u64 	%rd11, [_Z17conv2DBasicKernelPfS_S_iii_param_1];
	ld.param.u32 	%r35, [_Z17conv2DBasicKernelPfS_S_iii_param_3];
	ld.param.u32 	%r36, [_Z17conv2DBasicKernelPfS_S_iii_param_4];
	ld.param.u32 	%r37, [_Z17conv2DBasicKernelPfS_S_iii_param_5];
	cvta.to.global.u64 	%rd1, %rd10;
	cvta.to.global.u64 	%rd2, %rd11;
	mov.u32 	%r38, %ctaid.x;
	mov.u32 	%r39, %ntid.x;
	mov.u32 	%r40, %tid.x;
	mad.lo.s32 	%r1, %r38, %r39, %r40;
	mov.u32 	%r41, %ctaid.y;
	mov.u32 	%r42, %ntid.y;
	mov.u32 	%r43, %tid.y;
	mad.lo.s32 	%r2, %r41, %r42, %r43;
	shl.b32 	%r3, %r35, 1;
	neg.s32 	%r4, %r35;
	setp.lt.s32 	%p2, %r35, 0;
	mov.f32 	%f79, 0f00000000;
	@%p2 bra 	$L__BB0_41;
	and.b32  	%r5, %r35, 1;
	sub.s32 	%r6, 3, %r35;
	sub.s32 	%r7, %r1, %r35;
	mov.f32 	%f79, 0f00000000;
	mov.u32 	%r66, %r4;
$L__BB0_2:
	setp.lt.u32 	%p3, %r3, 7;
	add.s32 	%r44, %r66, %r2;
	setp.gt.s32 	%p4, %r44, -1;
	setp.lt.s32 	%p5, %r44, %r37;
	and.pred  	%p1, %p4, %p5;
	add.s32 	%r45, %r66, %r35;
	add.s32 	%r9, %r3, 1;
	mad.lo.s32 	%r67, %r45, %r3, %r45;
	add.s32 	%r11, %r67, %r35;
	mul.lo.s32 	%r12, %r44, %r36;
	mov.u32 	%r73, %r4;
	@%p3 bra 	$L__BB0_22;
	and.b32  	%r46, %r9, -8;
	neg.s32 	%r70, %r46;
	add.s32 	%r68, %r7, %r12;
	mov.u32 	%r69, %r7;
	mov.u32 	%r71, %r6;
$L__BB0_4:
	.pragma "nounroll";
	setp.gt.s32 	%p6, %r69, -1;
	setp.lt.s32 	%p7, %r69, %r36;
	and.pred  	%p8, %p6, %p7;
	and.pred  	%p9, %p1, %p8;
	mul.wide.s32 	%rd12, %r67, 4;
	add.s64 	%rd3, %rd2, %rd12;
	mul.wide.s32 	%rd13, %r68, 4;
	add.s64 	%rd4, %rd1, %rd13;
	not.pred 	%p10, %p9;
	@%p10 bra 	$L__BB0_6;
	ld.global.f32 	%f39, [%rd3];
	ld.global.f32 	%f40, [%rd4];
	fma.rn.f32 	%f79, %f39, %f40, %f79;
$L__BB0_6:
	add.s32 	%r47, %r69, 1;
	setp.gt.s32 	%p11, %r47, -1;
	setp.lt.s32 	%p12, %r47, %r36;
	and.pred  	%p13, %p11, %p12;
	and.pred  	%p14, %p1, %p13;
	not.pred 	%p15, %p14;
	@%p15 bra 	$L__BB0_8;
	ld.global.f32 	%f41, [%rd3+4];
	ld.global.f32 	%f42, [%rd4+4];
	fma.rn.f32 	%f79, %f41, %f42, %f79;
$L__BB0_8:
	add.s32 	%r48, %r69, 2;
	setp.gt.s32 	%p16, %r48, -1;
	setp.lt.s32 	%p17, %r48, %r36;
	and.pred  	%p18, %p16, %p17;
	and.pred  	%p19, %p1, %p18;
	not.pred 	%p20, %p19;
	@%p20 bra 	$L__BB0_10;
	ld.global.f32 	%f43, [%rd3+8];
	ld.global.f32 	%f44, [%rd4+8];
	fma.rn.f32 	%f79, %f43, %f44, %f79;
$L__BB0_10:
	add.s32 	%r49, %r69, 3;
	setp.gt.s32 	%p21, %r49, -1;
	setp.lt.s32 	%p22, %r49, %r36;
	and.pred  	%p23, %p21, %p22;
	and.pred  	%p24, %p1, %p23;
	not.pred 	%p25, %p24;
	@%p25 bra 	$L__BB0_12;
	ld.global.f32 	%f45, [%rd3+12];
	ld.global.f32 	%f46, [%rd4+12];
	fma.rn.f32 	%f79, %f45, %f46, %f79;
$L__BB0_12:
	add.s32 	%r50, %r69, 4;
	setp.gt.s32 	%p26, %r50, -1;
	setp.lt.s32 	%p27, %r50, %r36;
	and.pred  	%p28, %p26, %p27;
	and.pred  	%p29, %p1, %p28;
	not.pred 	%p30, %p29;
	@%p30 bra 	$L__BB0_14;
	ld.global.f32 	%f47, [%rd3+16];
	ld.global.f32 	%f48, [%rd4+16];
	fma.rn.f32 	%f79, %f47, %f48, %f79;
$L__BB0_14:
	add.s32 	%r51, %r69, 5;
	setp.gt.s32 	%p31, %r51, -1;
	setp.lt.s32 	%p32, %r51, %r36;
	and.pred  	%p33, %p31, %p32;
	and.pred  	%p34, %p1, %p33;
	not.pred 	%p35, %p34;
	@%p35 bra 	$L__BB0_16;
	ld.global.f32 	%f49, [%rd3+20];
	ld.global.f32 	%f50, [%rd4+20];
	fma.rn.f32 	%f79, %f49, %f50, %f79;
$L__BB0_16:
	add.s32 	%r52, %r69, 6;
	setp.gt.s32 	%p36, %r52, -1;
	setp.lt.s32 	%p37, %r52, %r36;
	and.pred  	%p38, %p36, %p37;
	and.pred  	%p39, %p1, %p38;
	not.pred 	%p40, %p39;
	@%p40 bra 	$L__BB0_18;
	ld.global.f32 	%f51, [%rd3+24];
	ld.global.f32 	%f52, [%rd4+24];
	fma.rn.f32 	%f79, %f51, %f52, %f79;
$L__BB0_18:
	add.s32 	%r53, %r69, 7;
	setp.gt.s32 	%p41, %r53, -1;
	setp.lt.s32 	%p42, %r53, %r36;
	and.pred  	%p43, %p41, %p42;
	and.pred  	%p44, %p1, %p43;
	not.pred 	%p45, %p44;
	@%p45 bra 	$L__BB0_20;
	ld.global.f32 	%f53, [%rd3+28];
	ld.global.f32 	%f54, [%rd4+28];
	fma.rn.f32 	%f79, %f53, %f54, %f79;
$L__BB0_20:
	add.s32 	%r71, %r71, 8;
	add.s32 	%r70, %r70, 8;
	add.s32 	%r69, %r69, 8;
	add.s32 	%r68, %r68, 8;
	add.s32 	%r67, %r67, 8;
	setp.ne.s32 	%p46, %r70, 0;
	@%p46 bra 	$L__BB0_4;
	add.s32 	%r73, %r71, -3;
$L__BB0_22:
	and.b32  	%r54, %r3, 6;
	setp.lt.u32 	%p47, %r54, 3;
	@%p47 bra 	$L__BB0_32;
	add.s32 	%r27, %r73, %r1;
	setp.gt.s32 	%p48, %r27, -1;
	setp.lt.s32 	%p49, %r27, %r36;
	and.pred  	%p50, %p48, %p49;
	and.pred  	%p52, %p1, %p50;
	add.s32 	%r55, %r11, %r73;
	mul.wide.s32 	%rd14, %r55, 4;
	add.s64 	%rd5, %rd2, %rd14;
	add.s32 	%r56, %r27, %r12;
	mul.wide.s32 	%rd15, %r56, 4;
	add.s64 	%rd6, %rd1, %rd15;
	not.pred 	%p53, %p52;
	@%p53 bra 	$L__BB0_25;
	ld.global.f32 	%f55, [%rd5];
	ld.global.f32 	%f56, [%rd6];
	fma.rn.f32 	%f79, %f55, %f56, %f79;
$L__BB0_25:
	add.s32 	%r57, %r27, 1;
	setp.gt.s32 	%p54, %r57, -1;
	setp.lt.s32 	%p55, %r57, %r36;
	and.pred  	%p56, %p54, %p55;
	and.pred  	%p57, %p1, %p56;
	not.pred 	%p58, %p57;
	@%p58 bra 	$L__BB0_27;
	ld.global.f32 	%f57, [%rd5+4];
	ld.global.f32 	%f58, [%rd6+4];
	fma.rn.f32 	%f79, %f57, %f58, %f79;
$L__BB0_27:
	add.s32 	%r58, %r27, 2;
	setp.gt.s32 	%p59, %r58, -1;
	setp.lt.s32 	%p60, %r58, %r36;
	and.pred  	%p61, %p59, %p60;
	and.pred  	%p62, %p1, %p61;
	not.pred 	%p63, %p62;
	@%p63 bra 	$L__BB0_29;
	ld.global.f32 	%f59, [%rd5+8];
	ld.global.f32 	%f60, [%rd6+8];
	fma.rn.f32 	%f79, %f59, %f60, %f79;
$L__BB0_29:
	add.s32 	%r59, %r27, 3;
	setp.gt.s32 	%p64, %r59, -1;
	setp.lt.s32 	%p65, %r59, %r36;
	and.pred  	%p66, %p64, %p65;
	and.pred  	%p67, %p1, %p66;
	not.pred 	%p68, %p67;
	@%p68 bra 	$L__BB0_31;
	ld.global.f32 	%f61, [%rd5+12];
	ld.global.f32 	%f62, [%rd6+12];
	fma.rn.f32 	%f79, %f61, %f62, %f79;
$L__BB0_31:
	add.s32 	%r73, %r73, 4;
$L__BB0_32:
	setp.eq.s32 	%p69, %r5, 0;
	@%p69 bra 	$L__BB0_38;
	add.s32 	%r30, %r73, %r1;
	setp.gt.s32 	%p70, %r30, -1;
	setp.lt.s32 	%p71, %r30, %r36;
	and.pred  	%p72, %p70, %p71;
	and.pred  	%p74, %p1, %p72;
	add.s32 	%r60, %r11, %r73;
	mul.wide.s32 	%rd16, %r60, 4;
	add.s64 	%rd7, %rd2, %rd16;
	add.s32 	%r61, %r30, %r12;
	mul.wide.s32 	%rd17, %r61, 4;
	add.s64 	%rd8, %rd1, %rd17;
	not.pred 	%p75, %p74;
	@%p75 bra 	$L__BB0_35;
	ld.global.f32 	%f63, [%rd7];
	ld.global.f32 	%f64, [%rd8];
	fma.rn.f32 	%f79, %f63, %f64, %f79;
$L__BB0_35:
	add.s32 	%r62, %r30, 1;
	setp.gt.s32 	%p76, %r62, -1;
	setp.lt.s32 	%p77, %r62, %r36;
	and.pred  	%p78, %p76, %p77;
	and.pred  	%p79, %p1, %p78;
	not.pred 	%p80, %p79;
	@%p80 bra 	$L__BB0_37;
	ld.global.f32 	%f65, [%rd7+4];
	ld.global.f32 	%f66, [%rd8+4];
	fma.rn.f32 	%f79, %f65, %f66, %f79;
$L__BB0_37:
	add.s32 	%r73, %r73, 2;
$L__BB0_38:
	add.s32 	%r33, %r73, %r1;
	setp.gt.s32 	%p81, %r33, -1;
	setp.lt.s32 	%p82, %r33, %r36;
	and.pred  	%p83, %p81, %p82;
	and.pred  	%p85, %p1, %p83;
	not.pred 	%p86, %p85;
	@%p86 bra 	$L__BB0_40;
	add.s32 	%r63, %r11, %r73;
	mul.wide.s32 	%rd18, %r63, 4;
	add.s64 	%rd19, %rd2, %rd18;
	ld.global.f32 	%f67, [%rd19];
	add.s32 	%r64, %r33, %r12;
	mul.wide.s32 	%rd20, %r64, 4;
	add.s64 	%rd21, %rd1, %rd20;
	ld.global.f32 	%f68, [%rd21];
	fma.rn.f32 	%f79, %f67, %f68, %f79;
$L__BB0_40:
	add.s32 	%r34, %r66, 1;
	setp.ne.s32 	%p87, %r66, %r35;
	mov.u32 	%r66, %r34;
	@%p87 bra 	$L__BB0_2;
$L__BB0_41:
	ld.param.u64 	%rd25, [_Z17conv2DBasicKernelPfS_S_iii_param_2];
	cvta.to.global.u64 	%rd22, %rd25;
	mad.lo.s32 	%r65, %r36, %r2, %r1;
	mul.wide.s32 	%rd23, %r65, 4;
	add.s64 	%rd24, %rd22, %rd23;
	st.global.f32 	[%rd24], %f79;
	ret;

}
	// .globl	_Z29conv2DConstantMemFilterKernelPfS_ii
.visible .entry _Z29conv2DConstantMemFilterKernelPfS_ii(
	.param .u64 .ptr .align 1 _Z29conv2DConstantMemFilterKernelPfS_ii_param_0,
	.param .u64 .ptr .align 1 _Z29conv2DConstantMemFilterKernelPfS_ii_param_1,
	.param .u32 _Z29conv2DConstantMemFilterKernelPfS_ii_param_2,
	.param .u32 _Z29conv2DConstantMemFilterKernelPfS_ii_param_3
)
{
	.reg .pred 	%p<38>;
	.reg .b32 	%r<27>;
	.reg .b32 	%f<47>;
	.reg .b64 	%rd<26>;

	ld.param.u64 	%rd7, [_Z29conv2DConstantMemFilterKernelPfS_ii_param_0];
	ld.param.u64 	%rd6, [_Z29conv2DConstantMemFilterKernelPfS_ii_param_1];
	ld.param.u32 	%r6, [_Z29conv2DConstantMemFilterKernelPfS_ii_param_2];
	ld.param.u32 	%r7, [_Z29conv2DConstantMemFilterKernelPfS_ii_param_3];
	cvta.to.global.u64 	%rd1, %rd7;
	mov.u32 	%r8, %ctaid.x;
	mov.u32 	%r9, %ntid.x;
	mov.u32 	%r10, %tid.x;
	mad.lo.s32 	%r11, %r8, %r9, %r10;
	mov.u32 	%r12, %ctaid.y;
	mov.u32 	%r13, %ntid.y;
	mov.u32 	%r14, %tid.y;
	mad.lo.s32 	%r1, %r12, %r13, %r14;
	add.s32 	%r15, %r1, -1;
	setp.ne.s32 	%p5, %r1, 0;
	setp.le.s32 	%p6, %r1, %r7;
	and.pred  	%p1, %p5, %p6;
	mul.lo.s32 	%r2, %r15, %r6;
	setp.gt.s32 	%p7, %r11, 0;
	setp.le.s32 	%p8, %r11, %r6;
	and.pred  	%p2, %p7, %p8;
	and.pred  	%p9, %p1, %p2;
	cvt.s64.s32 	%rd8, %r2;
	cvt.s64.s32 	%rd2, %r11;
	add.s64 	%rd9, %rd2, %rd8;
	shl.b64 	%rd10, %rd9, 2;
	add.s64 	%rd3, %rd1, %rd10;
	mov.f32 	%f39, 0f00000000;
	not.pred 	%p10, %p9;
	@%p10 bra 	$L__BB1_2;
	ld.const.f32 	%f20, [F_c];
	ld.global.f32 	%f21, [%rd3+-4];
	fma.rn.f32 	%f39, %f20, %f21, 0f00000000;
$L__BB1_2:
	cvt.u32.u64 	%r16, %rd2;
	setp.gt.s32 	%p11, %r16, -1;
	setp.lt.s32 	%p12, %r16, %r6;
	and.pred  	%p3, %p11, %p12;
	and.pred  	%p13, %p1, %p3;
	not.pred 	%p14, %p13;
	@%p14 bra 	$L__BB1_4;
	ld.const.f32 	%f22, [F_c+4];
	add.s32 	%r18, %r16, %r2;
	mul.wide.s32 	%rd11, %r18, 4;
	add.s64 	%rd12, %rd1, %rd11;
	ld.global.f32 	%f23, [%rd12];
	fma.rn.f32 	%f39, %f22, %f23, %f39;
$L__BB1_4:
	add.s32 	%r20, %r16, 1;
	setp.gt.s32 	%p15, %r16, -2;
	setp.lt.s32 	%p16, %r20, %r6;
	and.pred  	%p4, %p15, %p16;
	and.pred  	%p18, %p1, %p4;
	not.pred 	%p19, %p18;
	@%p19 bra 	$L__BB1_6;
	ld.const.f32 	%f24, [F_c+8];
	ld.global.f32 	%f25, [%rd3+4];
	fma.rn.f32 	%f39, %f24, %f25, %f39;
$L__BB1_6:
	setp.ge.s32 	%p20, %r1, %r7;
	mul.lo.s32 	%r3, %r1, %r6;
	not.pred 	%p21, %p2;
	cvt.s64.s32 	%rd13, %r3;
	add.s64 	%rd14, %rd2, %rd13;
	shl.b64 	%rd15, %rd14, 2;
	add.s64 	%rd4, %rd1, %rd15;
	or.pred  	%p22, %p20, %p21;
	@%p22 bra 	$L__BB1_8;
	ld.const.f32 	%f26, [F_c+12];
	ld.global.f32 	%f27, [%rd4+-4];
	fma.rn.f32 	%f39, %f26, %f27, %f39;
$L__BB1_8:
	setp.ge.s32 	%p23, %r1, %r7;
	not.pred 	%p24, %p3;
	or.pred  	%p25, %p23, %p24;
	@%p25 bra 	$L__BB1_10;
	ld.const.f32 	%f28, [F_c+16];
	add.s32 	%r22, %r16, %r3;
	mul.wide.s32 	%rd16, %r22, 4;
	add.s64 	%rd17, %rd1, %rd16;
	ld.global.f32 	%f29, [%rd17];
	fma.rn.f32 	%f39, %f28, %f29, %f39;
$L__BB1_10:
	setp.ge.s32 	%p26, %r1, %r7;
	not.pred 	%p27, %p4;
	or.pred  	%p28, %p26, %p27;
	@%p28 bra 	$L__BB1_12;
	ld.const.f32 	%f30, [F_c+20];
	ld.global.f32 	%f31, [%rd4+4];
	fma.rn.f32 	%f39, %f30, %f31, %f39;
$L__BB1_12:
	add.s32 	%r4, %r1, 1;
	setp.ge.s32 	%p29, %r4, %r7;
	add.s32 	%r5, %r3, %r6;
	cvt.s64.s32 	%rd18, %r5;
	add.s64 	%rd19, %rd2, %rd18;
	shl.b64 	%rd20, %rd19, 2;
	add.s64 	%rd5, %rd1, %rd20;
	or.pred  	%p31, %p29, %p21;
	@%p31 bra 	$L__BB1_14;
	ld.const.f32 	%f32, [F_c+24];
	ld.global.f32 	%f33, [%rd5+-4];
	fma.rn.f32 	%f39, %f32, %f33, %f39;
$L__BB1_14:
	setp.ge.s32 	%p32, %r4, %r7;
	or.pred  	%p34, %p32, %p24;
	@%p34 bra 	$L__BB1_16;
	ld.const.f32 	%f34, [F_c+28];
	add.s32 	%r24, %r16, %r5;
	mul.wide.s32 	%rd21, %r24, 4;
	add.s64 	%rd22, %rd1, %rd21;
	ld.global.f32 	%f35, [%rd22];
	fma.rn.f32 	%f39, %f34, %f35, %f39;
$L__BB1_16:
	setp.ge.s32 	%p35, %r4, %r7;
	or.pred  	%p37, %p35, %p27;
	@%p37 bra 	$L__BB1_18;
	ld.const.f32 	%f36, [F_c+32];
	ld.global.f32 	%f37, [%rd5+4];
	fma.rn.f32 	%f39, %f36, %f37, %f39;
$L__BB1_18:
	cvta.to.global.u64 	%rd23, %rd6;
	add.s32 	%r26, %r3, %r16;
	mul.wide.s32 	%rd24, %r26, 4;
	add.s64 	%rd25, %rd23, %rd24;
	st.global.f32 	[%rd25], %f39;
	ret;

}
	// .globl	_Z34conv2DTiledConstantMemFilterKernelPfS_ii
.visible .entry _Z34conv2DTiledConstantMemFilterKernelPfS_ii(
	.param .u64 .ptr .align 1 _Z34conv2DTiledConstantMemFilterKernelPfS_ii_param_0,
	.param .u64 .ptr .align 1 _Z34conv2DTiledConstantMemFilterKernelPfS_ii_param_1,
	.param .u32 _Z34conv2DTiledConstantMemFilterKernelPfS_ii_param_2,
	.param .u32 _Z34conv2DTiledConstantMemFilterKernelPfS_ii_param_3
)
{
	.reg .pred 	%p<25>;
	.reg .b32 	%r<22>;
	.reg .b32 	%f<29>;
	.reg .b64 	%rd<9>;
	// demoted variable
	.shared .align 4 .b8 _ZZ34conv2DTiledConstantMemFilterKernelPfS_iiE3N_s[64];
	ld.param.u64 	%rd1, [_Z34conv2DTiledConstantMemFilterKernelPfS_ii_param_0];
	ld.param.u64 	%rd2, [_Z34conv2DTiledConstantMemFilterKernelPfS_ii_param_1];
	ld.param.u32 	%r7, [_Z34conv2DTiledConstantMemFilterKernelPfS_ii_param_2];
	ld.param.u32 	%r8, [_Z34conv2DTiledConstantMemFilterKernelPfS_ii_param_3];
	mov.u32 	%r9, %ctaid.x;
	shl.b32 	%r10, %r9, 1;
	mov.u32 	%r11, %tid.x;
	add.s32 	%r1, %r11, -1;
	add.s32 	%r2, %r1, %r10;
	mov.u32 	%r12, %ctaid.y;
	shl.b32 	%r13, %r12, 1;
	mov.u32 	%r3, %tid.y;
	add.s32 	%r4, %r13, %r3;
	add.s32 	%r5, %r4, -1;
	setp.lt.s32 	%p1, %r2, 0;
	setp.ge.s32 	%p2, %r2, %r7;
	or.pred  	%p3, %p1, %p2;
	setp.eq.s32 	%p4, %r4, 0;
	setp.gt.s32 	%p5, %r4, %r8;
	or.pred  	%p6, %p4, %p5;
	or.pred  	%p8, %p3, %p6;
	shl.b32 	%r14, %r3, 4;
	mov.u32 	%r15, _ZZ34conv2DTiledConstantMemFilterKernelPfS_iiE3N_s;
	add.s32 	%r16, %r15, %r14;
	shl.b32 	%r17, %r11, 2;
	add.s32 	%r6, %r16, %r17;
	not.pred 	%p9, %p8;
	@%p9 bra 	$L__BB2_2;
	mov.b32 	%r19, 0;
	st.shared.u32 	[%r6], %r19;
	bra.uni 	$L__BB2_3;
$L__BB2_2:
	cvta.to.global.u64 	%rd3, %rd1;
	mad.lo.s32 	%r18, %r7, %r5, %r2;
	mul.wide.s32 	%rd4, %r18, 4;
	add.s64 	%rd5, %rd3, %rd4;
	ld.global.f32 	%f1, [%rd5];
	st.shared.f32 	[%r6], %f1;
$L__BB2_3:
	bar.sync 	0;
	setp.lt.u32 	%p10, %r1, 2;
	setp.ne.s32 	%p11, %r3, 0;
	setp.lt.u32 	%p12, %r3, 3;
	and.pred  	%p13, %p10, %p12;
	and.pred  	%p14, %p13, %p11;
	setp.gt.s32 	%p15, %r2, -1;
	setp.lt.s32 	%p16, %r2, %r7;
	and.pred  	%p17, %p15, %p16;
	setp.ne.s32 	%p18, %r4, 0;
	setp.le.s32 	%p19, %r4, %r8;
	and.pred  	%p20, %p18, %p19;
	and.pred  	%p22, %p14, %p17;
	and.pred  	%p23, %p22, %p20;
	not.pred 	%p24, %p23;
	@%p24 bra 	$L__BB2_5;
	ld.const.f32 	%f2, [F_c];
	ld.shared.f32 	%f3, [%r6+-20];
	fma.rn.f32 	%f4, %f2, %f3, 0f00000000;
	ld.const.f32 	%f5, [F_c+4];
	ld.shared.f32 	%f6, [%r6+-16];
	fma.rn.f32 	%f7, %f5, %f6, %f4;
	ld.const.f32 	%f8, [F_c+8];
	ld.shared.f32 	%f9, [%r6+-12];
	fma.rn.f32 	%f10, %f8, %f9, %f7;
	ld.const.f32 	%f11, [F_c+12];
	ld.shared.f32 	%f12, [%r6+-4];
	fma.rn.f32 	%f13, %f11, %f12, %f10;
	ld.const.f32 	%f14, [F_c+16];
	ld.shared.f32 	%f15, [%r6];
	fma.rn.f32 	%f16, %f14, %f15, %f13;
	ld.const.f32 	%f17, [F_c+20];
	ld.shared.f32 	%f18, [%r6+4];
	fma.rn.f32 	%f19, %f17, %f18, %f16;
	ld.const.f32 	%f20, [F_c+24];
	ld.shared.f32 	%f21, [%r6+12];
	fma.rn.f32 	%f22, %f20, %f21, %f19;
	ld.const.f32 	%f23, [F_c+28];
	ld.shared.f32 	%f24, [%r6+16];
	fma.rn.f32 	%f25, %f23, %f24, %f22;
	ld.const.f32 	%f26, [F_c+32];
	ld.shared.f32 	%f27, [%r6+20];
	fma.rn.f32 	%f28, %f26, %f27, %f25;
	mad.lo.s32 	%r21, %r7, %r5, %r2;
	cvta.to.global.u64 	%rd6, %rd2;
	mul.wide.s32 	%rd7, %r21, 4;
	add.s64 	%rd8, %rd6, %rd7;
	st.global.f32 	[%rd8], %f28;
$L__BB2_5:
	ret;

}
	// .globl	_Z41conv2DTiledCachingConstantMemFilterKernelPfS_ii
.visible .entry _Z41conv2DTiledCachingConstantMemFilterKernelPfS_ii(
	.param .u64 .ptr .align 1 _Z41conv2DTiledCachingConstantMemFilterKernelPfS_ii_param_0,
	.param .u64 .ptr .align 1 _Z41conv2DTiledCachingConstantMemFilterKernelPfS_ii_param_1,
	.param .u32 _Z41conv2DTiledCachingConstantMemFilterKernelPfS_ii_param_2,
	.param .u32 _Z41conv2DTiledCachingConstantMemFilterKernelPfS_ii_param_3
)
{
	.reg .pred 	%p<66>;
	.reg .b32 	%r<43>;
	.reg .b32 	%f<75>;
	.reg .b64 	%rd<13>;
	// demoted variable
	.shared .align 4 .b8 _ZZ41conv2DTiledCachingConstantMemFilterKernelPfS_iiE3N_s[64];
	ld.param.u64 	%rd6, [_Z41conv2DTiledCachingConstantMemFilterKernelPfS_ii_param_0];
	ld.param.u64 	%rd5, [_Z41conv2DTiledCachingConstantMemFilterKernelPfS_ii_param_1];
	ld.param.u32 	%r11, [_Z41conv2DTiledCachingConstantMemFilterKernelPfS_ii_param_2];
	ld.param.u32 	%r13, [_Z41conv2DTiledCachingConstantMemFilterKernelPfS_ii_param_3];
	cvta.to.global.u64 	%rd1, %rd6;
	mov.u32 	%r14, %ctaid.x;
	shl.b32 	%r15, %r14, 2;
	mov.u32 	%r1, %tid.x;
	add.s32 	%r2, %r15, %r1;
	mov.u32 	%r16, %ctaid.y;
	shl.b32 	%r17, %r16, 2;
	mov.u32 	%r3, %tid.y;
	add.s32 	%r18, %r17, %r3;
	setp.lt.s32 	%p13, %r2, %r11;
	setp.lt.s32 	%p14, %r18, %r13;
	shl.b32 	%r19, %r3, 4;
	mov.u32 	%r20, _ZZ41conv2DTiledCachingConstantMemFilterKernelPfS_iiE3N_s;
	add.s32 	%r21, %r20, %r19;
	shl.b32 	%r22, %r1, 2;
	add.s32 	%r5, %r21, %r22;
	mad.lo.s32 	%r23, %r11, %r18, %r2;
	mul.wide.s32 	%rd7, %r23, 4;
	add.s64 	%rd2, %rd1, %rd7;
	and.pred  	%p15, %p13, %p14;
	@%p15 bra 	$L__BB3_2;
	mov.b32 	%r24, 0;
	st.shared.u32 	[%r5], %r24;
	bra.uni 	$L__BB3_3;
$L__BB3_2:
	ld.global.f32 	%f28, [%rd2];
	st.shared.f32 	[%r5], %f28;
$L__BB3_3:
	bar.sync 	0;
	setp.ge.s32 	%p16, %r2, %r11;
	setp.ge.s32 	%p17, %r18, %r13;
	or.pred  	%p18, %p16, %p17;
	@%p18 bra 	$L__BB3_49;
	add.s32 	%r6, %r1, -1;
	add.s32 	%r25, %r18, -1;
	mad.lo.s32 	%r26, %r25, %r11, %r2;
	add.s32 	%r7, %r3, -1;
	setp.eq.s32 	%p20, %r18, 0;
	add.s32 	%r8, %r26, -1;
	mov.pred 	%p62, 0;
	@%p20 bra 	$L__BB3_6;
	setp.gt.s32 	%p21, %r2, 0;
	setp.le.s32 	%p22, %r2, %r11;
	and.pred  	%p62, %p21, %p22;
$L__BB3_6:
	mul.wide.s32 	%rd8, %r8, 4;
	add.s64 	%rd3, %rd1, %rd8;
	max.u32 	%r28, %r6, %r7;
	setp.gt.u32 	%p23, %r28, 3;
	@%p23 bra 	$L__BB3_8;
	ld.const.f32 	%f32, [F_c];
	ld.shared.f32 	%f33, [%r5+-20];
	fma.rn.f32 	%f67, %f32, %f33, 0f00000000;
	bra.uni 	$L__BB3_10;
$L__BB3_8:
	mov.f32 	%f67, 0f00000000;
	not.pred 	%p24, %p62;
	@%p24 bra 	$L__BB3_10;
	ld.const.f32 	%f30, [F_c];
	ld.global.f32 	%f31, [%rd3];
	fma.rn.f32 	%f67, %f30, %f31, 0f00000000;
$L__BB3_10:
	max.u32 	%r30, %r1, %r7;
	setp.lt.u32 	%p25, %r30, 4;
	@%p25 bra 	$L__BB3_13;
	setp.lt.s32 	%p26, %r2, 0;
	setp.eq.s32 	%p27, %r18, 0;
	or.pred  	%p28, %p27, %p26;
	@%p28 bra 	$L__BB3_14;
	ld.const.f32 	%f34, [F_c+4];
	ld.global.f32 	%f35, [%rd3+4];
	fma.rn.f32 	%f67, %f34, %f35, %f67;
	bra.uni 	$L__BB3_14;
$L__BB3_13:
	ld.const.f32 	%f36, [F_c+4];
	ld.shared.f32 	%f37, [%r5+-16];
	fma.rn.f32 	%f67, %f36, %f37, %f67;
$L__BB3_14:
	setp.eq.s32 	%p30, %r18, 0;
	setp.lt.u32 	%p3, %r7, 4;
	mov.pred 	%p63, 0;
	@%p30 bra 	$L__BB3_16;
	add.s32 	%r31, %r2, 1;
	setp.gt.s32 	%p31, %r2, -2;
	setp.lt.s32 	%p32, %r31, %r11;
	and.pred  	%p63, %p31, %p32;
$L__BB3_16:
	setp.lt.u32 	%p33, %r1, 3;
	and.pred  	%p34, %p33, %p3;
	@%p34 bra 	$L__BB3_19;
	not.pred 	%p35, %p63;
	@%p35 bra 	$L__BB3_20;
	ld.const.f32 	%f38, [F_c+8];
	ld.global.f32 	%f39, [%rd3+8];
	fma.rn.f32 	%f67, %f38, %f39, %f67;
	bra.uni 	$L__BB3_20;
$L__BB3_19:
	ld.const.f32 	%f40, [F_c+8];
	ld.shared.f32 	%f41, [%r5+-12];
	fma.rn.f32 	%f67, %f40, %f41, %f67;
$L__BB3_20:
	add.s32 	%r9, %r8, %r11;
	or.b32  	%r32, %r6, %r3;
	setp.lt.u32 	%p36, %r32, 4;
	setp.gt.s32 	%p37, %r2, 0;
	setp.le.s32 	%p38, %r2, %r11;
	and.pred  	%p6, %p37, %p38;
	@%p36 bra 	$L__BB3_23;
	not.pred 	%p39, %p6;
	@%p39 bra 	$L__BB3_24;
	ld.const.f32 	%f42, [F_c+12];
	ld.global.f32 	%f43, [%rd2+-4];
	fma.rn.f32 	%f67, %f42, %f43, %f67;
	bra.uni 	$L__BB3_24;
$L__BB3_23:
	ld.const.f32 	%f44, [F_c+12];
	ld.shared.f32 	%f45, [%r5+-4];
	fma.rn.f32 	%f67, %f44, %f45, %f67;
$L__BB3_24:
	or.b32  	%r33, %r1, %r3;
	and.b32  	%r34, %r33, 1020;
	setp.eq.s32 	%p40, %r34, 0;
	@%p40 bra 	$L__BB3_27;
	setp.lt.s32 	%p41, %r2, 0;
	@%p41 bra 	$L__BB3_28;
	ld.const.f32 	%f46, [F_c+16];
	ld.global.f32 	%f47, [%rd2];
	fma.rn.f32 	%f67, %f46, %f47, %f67;
	bra.uni 	$L__BB3_28;
$L__BB3_27:
	ld.const.f32 	%f48, [F_c+16];
	ld.shared.f32 	%f49, [%r5];
	fma.rn.f32 	%f67, %f48, %f49, %f67;
$L__BB3_28:
	setp.lt.u32 	%p42, %r3, 4;
	setp.lt.u32 	%p43, %r1, 3;
	and.pred  	%p44, %p43, %p42;
	add.s32 	%r36, %r2, 1;
	setp.gt.s32 	%p45, %r2, -2;
	setp.lt.s32 	%p46, %r36, %r11;
	and.pred  	%p7, %p45, %p46;
	@%p44 bra 	$L__BB3_31;
	not.pred 	%p47, %p7;
	@%p47 bra 	$L__BB3_32;
	ld.const.f32 	%f50, [F_c+20];
	ld.global.f32 	%f51, [%rd2+4];
	fma.rn.f32 	%f67, %f50, %f51, %f67;
	bra.uni 	$L__BB3_32;
$L__BB3_31:
	ld.const.f32 	%f52, [F_c+20];
	ld.shared.f32 	%f53, [%r5+4];
	fma.rn.f32 	%f67, %f52, %f53, %f67;
$L__BB3_32:
	setp.lt.u32 	%p8, %r6, 4;
	add.s32 	%r10, %r18, 1;
	setp.ge.u32 	%p49, %r10, %r13;
	mov.pred 	%p64, 0;
	@%p49 bra 	$L__BB3_34;
	mov.pred 	%p64, %p6;
$L__BB3_34:
	add.s32 	%r37, %r9, %r11;
	mul.wide.s32 	%rd9, %r37, 4;
	add.s64 	%rd4, %rd1, %rd9;
	setp.lt.u32 	%p50, %r3, 3;
	and.pred  	%p51, %p8, %p50;
	@%p51 bra 	$L__BB3_37;
	not.pred 	%p52, %p64;
	@%p52 bra 	$L__BB3_38;
	ld.const.f32 	%f54, [F_c+24];
	ld.global.f32 	%f55, [%rd4];
	fma.rn.f32 	%f67, %f54, %f55, %f67;
	bra.uni 	$L__BB3_38;
$L__BB3_37:
	ld.const.f32 	%f56, [F_c+24];
	ld.shared.f32 	%f57, [%r5+12];
	fma.rn.f32 	%f67, %f56, %f57, %f67;
$L__BB3_38:
	setp.lt.u32 	%p53, %r10, %r13;
	setp.lt.u32 	%p54, %r3, 3;
	setp.gt.s32 	%p55, %r2, -1;
	setp.lt.u32 	%p56, %r1, 4;
	and.pred  	%p57, %p56, %p54;
	and.pred  	%p10, %p53, %p55;
	@%p57 bra 	$L__BB3_41;
	not.pred 	%p58, %p10;
	@%p58 bra 	$L__BB3_42;
	ld.const.f32 	%f58, [F_c+28];
	ld.global.f32 	%f59, [%rd4+4];
	fma.rn.f32 	%f67, %f58, %f59, %f67;
	bra.uni 	$L__BB3_42;
$L__BB3_41:
	ld.const.f32 	%f60, [F_c+28];
	ld.shared.f32 	%f61, [%r5+16];
	fma.rn.f32 	%f67, %f60, %f61, %f67;
$L__BB3_42:
	setp.ge.u32 	%p60, %r10, %r13;
	max.u32 	%r41, %r1, %r3;
	setp.lt.u32 	%p11, %r41, 3;
	mov.pred 	%p65, 0;
	@%p60 bra 	$L__BB3_44;
	mov.pred 	%p65, %p7;
$L__BB3_44:
	@%p11 bra 	$L__BB3_47;
	not.pred 	%p61, %p65;
	@%p61 bra 	$L__BB3_48;
	ld.const.f32 	%f62, [F_c+32];
	ld.global.f32 	%f63, [%rd4+8];
	fma.rn.f32 	%f67, %f62, %f63, %f67;
	bra.uni 	$L__BB3_48;
$L__BB3_47:
	ld.const.f32 	%f64, [F_c+32];
	ld.shared.f32 	%f65, [%r5+20];
	fma.rn.f32 	%f67, %f64, %f65, %f67;
$L__BB3_48:
	add.s32 	%r42, %r9, 1;
	cvta.to.global.u64 	%rd10, %rd5;
	mul.wide.s32 	%rd11, %r42, 4;
	add.s64 	%rd12, %rd10, %rd11;
	st.global.f32 	[%rd12], %f67;
$L__BB3_49:
	ret;

}


// ===== COMPILED SASS (sm_100) =====

	.target	sm_100

	.elftype	@"ET_EXEC"


//--------------------- .note.nv.tkinfo           --------------------------
	.section	.note.nv.tkinfo,"",@"SHT_NOTE"
	.sectionflags	@"SHF_NOTE_NV_TKINFO"
	.tkinfo
        /*0018*/ 	.word	0x00000002
        /*0030*/ 	.string	""
        /*0030*/ 	.string	"ptxas"
        /*0030*/ 	.string	"Cuda compilation tools, release 13.0, V13.0.88"
        /*0030*/ 	.string	"Build cuda_13.0.r13.0/compiler.36424714_0"
        /*0030*/ 	.string	"-arch sm_100 -m 64 "



//--------------------- .note.nv.cuinfo           --------------------------
	.section	.note.nv.cuinfo,"",@"SHT_NOTE"
	.sectionflags	@"SHF_NOTE_NV_CUINFO"
        /*0018*/ 	.short	0x0002
        /*001a*/ 	.short	0x0064
        /*001c*/ 	.short	0x0082
	.zero		2


//--------------------- .nv.info                  --------------------------
	.section	.nv.info,"",@"SHT_CUDA_INFO"
	.align	4


	//----- nvinfo : EIATTR_REGCOUNT
	.align		4
        /*0000*/ 	.byte	0x04, 0x2f
        /*0002*/ 	.short	(.L_2 - .L_1)
	.align		4
.L_1:
        /*0004*/ 	.word	index@(_Z17conv2DBasicKernelPfS_S_iii)
        /*0008*/ 	.word	0x0000001c


	//----- nvinfo : EIATTR_FRAME_SIZE
	.align		4
.L_2:
        /*000c*/ 	.byte	0x04, 0x11
        /*000e*/ 	.short	(.L_4 - .L_3)
	.align		4
.L_3:
        /*0010*/ 	.word	index@(_Z17conv2DBasicKernelPfS_S_iii)
        /*0014*/ 	.word	0x00000000


	//----- nvinfo : EIATTR_REGCOUNT
	.align		4
.L_4:
        /*0018*/ 	.byte	0x04, 0x2f
        /*001a*/ 	.short	(.L_6 - .L_5)
	.align		4
.L_5:
        /*001c*/ 	.word	index@(_Z29conv2DConstantMemFilterKernelPfS_ii)
        /*0020*/ 	.word	0x00000018


	//----- nvinfo : EIATTR_FRAME_SIZE
	.align		4
.L_6:
        /*0024*/ 	.byte	0x04, 0x11
        /*0026*/ 	.short	(.L_8 - .L_7)
	.align		4
.L_7:
        /*0028*/ 	.word	index@(_Z29conv2DConstantMemFilterKernelPfS_ii)
        /*002c*/ 	.word	0x00000000


	//----- nvinfo : EIATTR_REGCOUNT
	.align		4
.L_8:
        /*0030*/ 	.byte	0x04, 0x2f
        /*0032*/ 	.short	(.L_10 - .L_9)
	.align		4
.L_9:
        /*0034*/ 	.word	index@(_Z34conv2DTiledConstantMemFilterKernelPfS_ii)
        /*0038*/ 	.word	0x00000016


	//----- nvinfo : EIATTR_FRAME_SIZE
	.align		4
.L_10:
        /*003c*/ 	.byte	0x04, 0x11
        /*003e*/ 	.short	(.L_12 - .L_11)
	.align		4
.L_11:
        /*0040*/ 	.word	index@(_Z34conv2DTiledConstantMemFilterKernelPfS_ii)
        /*0044*/ 	.word	0x00000000


	//----- nvinfo : EIATTR_REGCOUNT
	.align		4
.L_12:
        /*0048*/ 	.byte	0x04, 0x2f
        /*004a*/ 	.short	(.L_14 - .L_13)
	.align		4
.L_13:
        /*004c*/ 	.word	index@(_Z41conv2DTiledCachingConstantMemFilterKernelPfS_ii)
        /*0050*/ 	.word	0x00000014


	//----- nvinfo : EIATTR_FRAME_SIZE
	.align		4
.L_14:
        /*0054*/ 	.byte	0x04, 0x11
        /*0056*/ 	.short	(.L_16 - .L_15)
	.align		4
.L_15:
        /*0058*/ 	.word	index@(_Z41conv2DTiledCachingConstantMemFilterKernelPfS_ii)
        /*005c*/ 	.word	0x00000000


	//----- nvinfo : EIATTR_MIN_STACK_SIZE
	.align		4
.L_16:
        /*0060*/ 	.byte	0x04, 0x12
        /*0062*/ 	.short	(.L_18 - .L_17)
	.align		4
.L_17:
        /*0064*/ 	.word	index@(_Z41conv2DTiledCachingConstantMemFilterKernelPfS_ii)
        /*0068*/ 	.word	0x00000000


	//----- nvinfo : EIATTR_MIN_STACK_SIZE
	.align		4
.L_18:
        /*006c*/ 	.byte	0x04, 0x12
        /*006e*/ 	.short	(.L_20 - .L_19)
	.align		4
.L_19:
        /*0070*/ 	.word	index@(_Z34conv2DTiledConstantMemFilterKernelPfS_ii)
        /*0074*/ 	.word	0x00000000


	//----- nvinfo : EIATTR_MIN_STACK_SIZE
	.align		4
.L_20:
        /*0078*/ 	.byte	0x04, 0x12
        /*007a*/ 	.short	(.L_22 - .L_21)
	.align		4
.L_21:
        /*007c*/ 	.word	index@(_Z29conv2DConstantMemFilterKernelPfS_ii)
        /*0080*/ 	.word	0x00000000


	//----- nvinfo : EIATTR_MIN_STACK_SIZE
	.align		4
.L_22:
        /*0084*/ 	.byte	0x04, 0x12
        /*0086*/ 	.short	(.L_24 - .L_23)
	.align		4
.L_23:
        /*0088*/ 	.word	index@(_Z17conv2DBasicKernelPfS_S_iii)
        /*008c*/ 	.word	0x00000000
.L_24:


//--------------------- .nv.compat                --------------------------
	.section	.nv.compat,"",@"SHT_CUDA_COMPAT_INFO"
	.align	4
        /*0000*/ 	.byte	0x02, 0x09, 0x00, 0x00, 0x02, 0x02, 0x01, 0x00, 0x02, 0x05, 0x05, 0x00, 0x03, 0x07, 0x01, 0x01
        /*0010*/ 	.byte	0x02, 0x03, 0x00, 0x00, 0x02, 0x06, 0x01, 0x00, 0x04, 0x0b, 0x08, 0x00, 0x09, 0x00, 0x00, 0x00
        /*0020*/ 	.byte	0x00, 0x00, 0x00, 0x00


//--------------------- .nv.info._Z41conv2DTiledCachingConstantMemFilterKernelPfS_ii --------------------------
	.section	.nv.info._Z41conv2DTiledCachingConstantMemFilterKernelPfS_ii,"",@"SHT_CUDA_INFO"
	.sectionflags	@""
	.align	4


	//----- nvinfo : EIATTR_CUDA_API_VERSION
	.align		4
        /*0000*/ 	.byte	0x04, 0x37
        /*0002*/ 	.short	(.L_26 - .L_25)
.L_25:
        /*0004*/ 	.word	0x00000082


	//----- nvinfo : EIATTR_KPARAM_INFO
	.align		4
.L_26:
        /*0008*/ 	.byte	0x04, 0x17
        /*000a*/ 	.short	(.L_28 - .L_27)
.L_27:
        /*000c*/ 	.word	0x00000000
        /*0010*/ 	.short	0x0003
        /*0012*/ 	.short	0x0014
        /*0014*/ 	.byte	0x00, 0xf0, 0x11, 0x00


	//----- nvinfo : EIATTR_KPARAM_INFO
	.align		4
.L_28:
        /*0018*/ 	.byte	0x04, 0x17
        /*001a*/ 	.short	(.L_30 - .L_29)
.L_29:
        /*001c*/ 	.word	0x00000000
        /*0020*/ 	.short	0x0002
        /*0022*/ 	.short	0x0010
        /*0024*/ 	.byte	0x00, 0xf0, 0x11, 0x00


	//----- nvinfo : EIATTR_KPARAM_INFO
	.align		4
.L_30:
        /*0028*/ 	.byte	0x04, 0x17
        /*002a*/ 	.short	(.L_32 - .L_31)
.L_31:
        /*002c*/ 	.word	0x00000000
        /*0030*/ 	.short	0x0001
        /*0032*/ 	.short	0x0008
        /*0034*/ 	.byte	0x00, 0xf5, 0x21, 0x00


	//----- nvinfo : EIATTR_KPARAM_INFO
	.align		4
.L_32:
        /*0038*/ 	.byte	0x04, 0x17
        /*003a*/ 	.short	(.L_34 - .L_33)
.L_33:
        /*003c*/ 	.word	0x00000000
        /*0040*/ 	.short	0x0000
        /*0042*/ 	.short	0x0000
        /*0044*/ 	.byte	0x00, 0xf5, 0x21, 0x00


	//----- nvinfo : EIATTR_SPARSE_MMA_MASK
	.align		4
.L_34:
        /*0048*/ 	.byte	0x03, 0x50
        /*004a*/ 	.short	0x0000


	//----- nvinfo : EIATTR_MAXREG_COUNT
	.align		4
        /*004c*/ 	.byte	0x03, 0x1b
        /*004e*/ 	.short	0x00ff


	//----- nvinfo : EIATTR_NUM_BARRIERS
	.align		4
        /*0050*/ 	.byte	0x02, 0x4c
        /*0052*/ 	.byte	0x01
	.zero		1


	//----- nvinfo : EIATTR_MERCURY_ISA_VERSION
	.align		4
        /*0054*/ 	.byte	0x03, 0x5f
        /*0056*/ 	.short	0x0101


	//----- nvinfo : EIATTR_VRC_CTA_INIT_COUNT
	.align		4
        /*0058*/ 	.byte	0x02, 0x4a
	.zero		1
	.zero		1


	//----- nvinfo : EIATTR_EXIT_INSTR_OFFSETS
	.align		4
        /*005c*/ 	.byte	0x04, 0x1c
        /*005e*/ 	.short	(.L_36 - .L_35)


	//   ....[0]....
.L_35:
        /*0060*/ 	.word	0x00000190


	//   ....[1]....
        /*0064*/ 	.word	0x00000b20


	//----- nvinfo : EIATTR_CRS_STACK_SIZE
	.align		4
.L_36:
        /*0068*/ 	.byte	0x04, 0x1e
        /*006a*/ 	.short	(.L_38 - .L_37)
.L_37:
        /*006c*/ 	.word	0x00000000


	//----- nvinfo : EIATTR_CBANK_PARAM_SIZE
	.align		4
.L_38:
        /*0070*/ 	.byte	0x03, 0x19
        /*0072*/ 	.short	0x0018


	//----- nvinfo : EIATTR_PARAM_CBANK
	.align		4
        /*0074*/ 	.byte	0x04, 0x0a
        /*0076*/ 	.short	(.L_40 - .L_39)
	.align		4
.L_39:
        /*0078*/ 	.word	index@(.nv.constant0._Z41conv2DTiledCachingConstantMemFilterKernelPfS_ii)
        /*007c*/ 	.short	0x0380
        /*007e*/ 	.short	0x0018


	//----- nvinfo : EIATTR_SW_WAR
	.align		4
.L_40:
        /*0080*/ 	.byte	0x04, 0x36
        /*0082*/ 	.short	(.L_42 - .L_41)
.L_41:
        /*0084*/ 	.word	0x00000008
.L_42:


//--------------------- .nv.info._Z34conv2DTiledConstantMemFilterKernelPfS_ii --------------------------
	.section	.nv.info._Z34conv2DTiledConstantMemFilterKernelPfS_ii,"",@"SHT_CUDA_INFO"
	.sectionflags	@""
	.align	4


	//----- nvinfo : EIATTR_CUDA_API_VERSION
	.align		4
        /*0000*/ 	.byte	0x04, 0x37
        /*0002*/ 	.short	(.L_44 - .L_43)
.L_43:
        /*0004*/ 	.word	0x00000082


	//----- nvinfo : EIATTR_KPARAM_INFO
	.align		4
.L_44:
        /*0008*/ 	.byte	0x04, 0x17
        /*000a*/ 	.short	(.L_46 - .L_45)
.L_45:
        /*000c*/ 	.word	0x00000000
        /*0010*/ 	.short	0x0003
        /*0012*/ 	.short	0x0014
        /*0014*/ 	.byte	0x00, 0xf0, 0x11, 0x00


	//----- nvinfo : EIATTR_KPARAM_INFO
	.align		4
.L_46:
        /*0018*/ 	.byte	0x04, 0x17
        /*001a*/ 	.short	(.L_48 - .L_47)
.L_47:
        /*001c*/ 	.word	0x00000000
        /*0020*/ 	.short	0x0002
        /*0022*/ 	.short	0x0010
        /*0024*/ 	.byte	0x00, 0xf0, 0x11, 0x00


	//----- nvinfo : EIATTR_KPARAM_INFO
	.align		4
.L_48:
        /*0028*/ 	.byte	0x04, 0x17
        /*002a*/ 	.short	(.L_50 - .L_49)
.L_49:
        /*002c*/ 	.word	0x00000000
        /*0030*/ 	.short	0x0001
        /*0032*/ 	.short	0x0008
        /*0034*/ 	.byte	0x00, 0xf5, 0x21, 0x00


	//----- nvinfo : EIATTR_KPARAM_INFO
	.align		4
.L_50:
        /*0038*/ 	.byte	0x04, 0x17
        /*003a*/ 	.short	(.L_52 - .L_51)
.L_51:
        /*003c*/ 	.word	0x00000000
        /*0040*/ 	.short	0x0000
        /*0042*/ 	.short	0x0000
        /*0044*/ 	.byte	0x00, 0xf5, 0x21, 0x00


	//----- nvinfo : EIATTR_SPARSE_MMA_MASK
	.align		4
.L_52:
        /*0048*/ 	.byte	0x03, 0x50
        /*004a*/ 	.short	0x0000


	//----- nvinfo : EIATTR_MAXREG_COUNT
	.align		4
        /*004c*/ 	.byte	0x03, 0x1b
        /*004e*/ 	.short	0x00ff


	//----- nvinfo : EIATTR_NUM_BARRIERS
	.align		4
        /*0050*/ 	.byte	0x02, 0x4c
        /*0052*/ 	.byte	0x01
	.zero		1


	//----- nvinfo : EIATTR_MERCURY_ISA_VERSION
	.align		4
        /*0054*/ 	.byte	0x03, 0x5f
        /*0056*/ 	.short	0x0101


	//----- nvinfo : EIATTR_VRC_CTA_INIT_COUNT
	.align		4
        /*0058*/ 	.byte	0x02, 0x4a
	.zero		1
	.zero		1


	//----- nvinfo : EIATTR_EXIT_INSTR_OFFSETS
	.align		4
        /*005c*/ 	.byte	0x04, 0x1c
        /*005e*/ 	.short	(.L_54 - .L_53)


	//   ....[0]....
.L_53:
        /*0060*/ 	.word	0x00000240


	//   ....[1]....
        /*0064*/ 	.word	0x000003e0


	//----- nvinfo : EIATTR_CBANK_PARAM_SIZE
	.align		4
.L_54:
        /*0068*/ 	.byte	0x03, 0x19
        /*006a*/ 	.short	0x0018


	//----- nvinfo : EIATTR_PARAM_CBANK
	.align		4
        /*006c*/ 	.byte	0x04, 0x0a
        /*006e*/ 	.short	(.L_56 - .L_55)
	.align		4
.L_55:
        /*0070*/ 	.word	index@(.nv.constant0._Z34conv2DTiledConstantMemFilterKernelPfS_ii)
        /*0074*/ 	.short	0x0380
        /*0076*/ 	.short	0x0018


	//----- nvinfo : EIATTR_SW_WAR
	.align		4
.L_56:
        /*0078*/ 	.byte	0x04, 0x36
        /*007a*/ 	.short	(.L_58 - .L_57)
.L_57:
        /*007c*/ 	.word	0x00000008
.L_58:


//--------------------- .nv.info._Z29conv2DConstantMemFilterKernelPfS_ii --------------------------
	.section	.nv.info._Z29conv2DConstantMemFilterKernelPfS_ii,"",@"SHT_CUDA_INFO"
	.sectionflags	@""
	.align	4


	//----- nvinfo : EIATTR_CUDA_API_VERSION
	.align		4
        /*0000*/ 	.byte	0x04, 0x37
        /*0002*/ 	.short	(.L_60 - .L_59)
.L_59:
        /*0004*/ 	.word	0x00000082


	//----- nvinfo : EIATTR_KPARAM_INFO
	.align		4
.L_60:
        /*0008*/ 	.byte	0x04, 0x17
        /*000a*/ 	.short	(.L_62 - .L_61)
.L_61:
        /*000c*/ 	.word	0x00000000
        /*0010*/ 	.short	0x0003
        /*0012*/ 	.short	0x0014
        /*0014*/ 	.byte	0x00, 0xf0, 0x11, 0x00


	//----- nvinfo : EIATTR_KPARAM_INFO
	.align		4
.L_62:
        /*0018*/ 	.byte	0x04, 0x17
        /*001a*/ 	.short	(.L_64 - .L_63)
.L_63:
        /*001c*/ 	.word	0x00000000
        /*0020*/ 	.short	0x0002
        /*0022*/ 	.short	0x0010
        /*0024*/ 	.byte	0x00, 0xf0, 0x11, 0x00


	//----- nvinfo : EIATTR_KPARAM_INFO
	.align		4
.L_64:
        /*0028*/ 	.byte	0x04, 0x17
        /*002a*/ 	.short	(.L_66 - .L_65)
.L_65:
        /*002c*/ 	.word	0x00000000
        /*0030*/ 	.short	0x0001
        /*0032*/ 	.short	0x0008
        /*0034*/ 	.byte	0x00, 0xf5, 0x21, 0x00


	//----- nvinfo : EIATTR_KPARAM_INFO
	.align		4
.L_66:
        /*0038*/ 	.byte	0x04, 0x17
        /*003a*/ 	.short	(.L_68 - .L_67)
.L_67:
        /*003c*/ 	.word	0x00000000
        /*0040*/ 	.short	0x0000
        /*0042*/ 	.short	0x0000
        /*0044*/ 	.byte	0x00, 0xf5, 0x21, 0x00


	//----- nvinfo : EIATTR_SPARSE_MMA_MASK
	.align		4
.L_68:
        /*0048*/ 	.byte	0x03, 0x50
        /*004a*/ 	.short	0x0000


	//----- nvinfo : EIATTR_MAXREG_COUNT
	.align		4
        /*004c*/ 	.byte	0x03, 0x1b
        /*004e*/ 	.short	0x00ff


	//----- nvinfo : EIATTR_MERCURY_ISA_VERSION
	.align		4
        /*0050*/ 	.byte	0x03, 0x5f
        /*0052*/ 	.short	0x0101


	//----- nvinfo : EIATTR_VRC_CTA_INIT_COUNT
	.align		4
        /*0054*/ 	.byte	0x02, 0x4a
	.zero		1
	.zero		1


	//----- nvinfo : EIATTR_EXIT_INSTR_OFFSETS
	.align		4
        /*0058*/ 	.byte	0x04, 0x1c
        /*005a*/ 	.short	(.L_70 - .L_69)


	//   ....[0]....
.L_69:
        /*005c*/ 	.word	0x00000580


	//----- nvinfo : EIATTR_CBANK_PARAM_SIZE
	.align		4
.L_70:
        /*0060*/ 	.byte	0x03, 0x19
        /*0062*/ 	.short	0x0018


	//----- nvinfo : EIATTR_PARAM_CBANK
	.align		4
        /*0064*/ 	.byte	0x04, 0x0a
        /*0066*/ 	.short	(.L_72 - .L_71)
	.align		4
.L_71:
        /*0068*/ 	.word	index@(.nv.constant0._Z29conv2DConstantMemFilterKernelPfS_ii)
        /*006c*/ 	.short	0x0380
        /*006e*/ 	.short	0x0018


	//----- nvinfo : EIATTR_SW_WAR
	.align		4
.L_72:
        /*0070*/ 	.byte	0x04, 0x36
        /*0072*/ 	.short	(.L_74 - .L_73)
.L_73:
        /*0074*/ 	.word	0x00000008
.L_74:


//--------------------- .nv.info._Z17conv2DBasicKernelPfS_S_iii --------------------------
	.section	.nv.info._Z17conv2DBasicKernelPfS_S_iii,"",@"SHT_CUDA_INFO"
	.sectionflags	@""
	.align	4


	//----- nvinfo : EIATTR_CUDA_API_VERSION
	.align		4
        /*0000*/ 	.byte	0x04, 0x37
        /*0002*/ 	.short	(.L_76 - .L_75)
.L_75:
        /*0004*/ 	.word	0x00000082


	//----- nvinfo : EIATTR_KPARAM_INFO
	.align		4
.L_76:
        /*0008*/ 	.byte	0x04, 0x17
        /*000a*/ 	.short	(.L_78 - .L_77)
.L_77:
        /*000c*/ 	.word	0x00000000
        /*0010*/ 	.short	0x0005
        /*0012*/ 	.short	0x0020
        /*0014*/ 	.byte	0x00, 0xf0, 0x11, 0x00


	//----- nvinfo : EIATTR_KPARAM_INFO
	.align		4
.L_78:
        /*0018*/ 	.byte	0x04, 0x17
        /*001a*/ 	.short	(.L_80 - .L_79)
.L_79:
        /*001c*/ 	.word	0x00000000
        /*0020*/ 	.short	0x0004
        /*0022*/ 	.short	0x001c
        /*0024*/ 	.byte	0x00, 0xf0, 0x11, 0x00


	//----- nvinfo : EIATTR_KPARAM_INFO
	.align		4
.L_80:
        /*0028*/ 	.byte	0x04, 0x17
        /*002a*/ 	.short	(.L_82 - .L_81)
.L_81:
        /*002c*/ 	.word	0x00000000
        /*0030*/ 	.short	0x0003
        /*0032*/ 	.short	0x0018
        /*0034*/ 	.byte	0x00, 0xf0, 0x11, 0x00


	//----- nvinfo : EIATTR_KPARAM_INFO
	.align		4
.L_82:
        /*0038*/ 	.byte	0x04, 0x17
        /*003a*/ 	.short	(.L_84 - .L_83)
.L_83:
        /*003c*/ 	.word	0x00000000
        /*0040*/ 	.short	0x0002
        /*0042*/ 	.short	0x0010
        /*0044*/ 	.byte	0x00, 0xf5, 0x21, 0x00


	//----- nvinfo : EIATTR_KPARAM_INFO
	.align		4
.L_84:
        /*0048*/ 	.byte	0x04, 0x17
        /*004a*/ 	.short	(.L_86 - .L_85)
.L_85:
        /*004c*/ 	.word	0x00000000
        /*0050*/ 	.short	0x0001
        /*0052*/ 	.short	0x0008
        /*0054*/ 	.byte	0x00, 0xf5, 0x21, 0x00


	//----- nvinfo : EIATTR_KPARAM_INFO
	.align		4
.L_86:
        /*0058*/ 	.byte	0x04, 0x17
        /*005a*/ 	.short	(.L_88 - .L_87)
.L_87:
        /*005c*/ 	.word	0x00000000
        /*0060*/ 	.short	0x0000
        /*0062*/ 	.short	0x0000
        /*0064*/ 	.byte	0x00, 0xf5, 0x21, 0x00


	//----- nvinfo : EIATTR_SPARSE_MMA_MASK
	.align		4
.L_88:
        /*0068*/ 	.byte	0x03, 0x50
        /*006a*/ 	.short	0x0000


	//----- nvinfo : EIATTR_MAXREG_COUNT
	.align		4
        /*006c*/ 	.byte	0x03, 0x1b
        /*006e*/ 	.short	0x00ff


	//----- nvinfo : EIATTR_MERCURY_ISA_VERSION
	.align		4
        /*0070*/ 	.byte	0x03, 0x5f
        /*0072*/ 	.short	0x0101


	//----- nvinfo : EIATTR_VRC_CTA_INIT_COUNT
	.align		4
        /*0074*/ 	.byte	0x02, 0x4a
	.zero		1
	.zero		1


	//----- nvinfo : EIATTR_EXIT_INSTR_OFFSETS
	.align		4
        /*0078*/ 	.byte	0x04, 0x1c
        /*007a*/ 	.short	(.L_90 - .L_89)


	//   ....[0]....
.L_89:
        /*007c*/ 	.word	0x00000c50


	//----- nvinfo : EIATTR_CRS_STACK_SIZE
	.align		4
.L_90:
        /*0080*/ 	.byte	0x04, 0x1e
        /*0082*/ 	.short	(.L_92 - .L_91)
.L_91:
        /*0084*/ 	.word	0x00000000


	//----- nvinfo : EIATTR_CBANK_PARAM_SIZE
	.align		4
.L_92:
        /*0088*/ 	.byte	0x03, 0x19
        /*008a*/ 	.short	0x0024


	//----- nvinfo : EIATTR_PARAM_CBANK
	.align		4
        /*008c*/ 	.byte	0x04, 0x0a
        /*008e*/ 	.short	(.L_94 - .L_93)
	.align		4
.L_93:
        /*0090*/ 	.word	index@(.nv.constant0._Z17conv2DBasicKernelPfS_S_iii)
        /*0094*/ 	.short	0x0380
        /*0096*/ 	.short	0x0024


	//----- nvinfo : EIATTR_SW_WAR
	.align		4
.L_94:
        /*0098*/ 	.byte	0x04, 0x36
        /*009a*/ 	.short	(.L_96 - .L_95)
.L_95:
        /*009c*/ 	.word	0x00000008
.L_96:


//--------------------- .nv.callgraph             --------------------------
	.section	.nv.callgraph,"",@"SHT_CUDA_CALLGRAPH"
	.align	4
	.sectionentsize	8
	.align		4
        /*0000*/ 	.word	0x00000000
	.align		4
        /*0004*/ 	.word	0xffffffff
	.align		4
        /*0008*/ 	.word	0x00000000
	.align		4
        /*000c*/ 	.word	0xfffffffe
	.align		4
        /*0010*/ 	.word	0x00000000
	.align		4
        /*0014*/ 	.word	0xfffffffd
	.align		4
        /*0018*/ 	.word	0x00000000
	.align		4
        /*001c*/ 	.word	0xfffffffc


//--------------------- .nv.constant3             --------------------------
	.section	.nv.constant3,"a",@progbits
	.align	4
.nv.constant3:
	.type		F_c,@object
	.size		F_c,(.L_0 - F_c)
F_c:
	.zero		36
.L_0:


//--------------------- .text._Z41conv2DTiledCachingConstantMemFilterKernelPfS_ii --------------------------
	.section	.text._Z41conv2DTiledCachingConstantMemFilterKernelPfS_ii,"ax",@progbits
	.align	128
        .global         _Z41conv2DTiledCachingConstantMemFilterKernelPfS_ii
        .type           _Z41conv2DTiledCachingConstantMemFilterKernelPfS_ii,@function
        .size           _Z41conv2DTiledCachingConstantMemFilterKernelPfS_ii,(.L_x_38 - _Z41conv2DTiledCachingConstantMemFilterKernelPfS_ii)
        .other          _Z41conv2DTiledCachingConstantMemFilterKernelPfS_ii,@"STO_CUDA_ENTRY STV_DEFAULT"
_Z41conv2DTiledCachingConstantMemFilterKernelPfS_ii:
.text._Z41conv2DTiledCachingConstantMemFilterKernelPfS_ii:
[----:B------:R-:W-:Y:S01]  /*0000*/  LDC R1, c[0x0][0x37c] ;  /* 0x0000df00ff017b82 */ /* 0x000fe20000000800 */
[----:B------:R-:W0:Y:S01]  /*0010*/  S2R R11, SR_CTAID.Y ;  /* 0x00000000000b7919 */ /* 0x000e220000002600 */
[----:B------:R-:W1:Y:S06]  /*0020*/  LDCU.64 UR8, c[0x0][0x390] ;  /* 0x00007200ff0877ac */ /* 0x000e6c0008000a00 */
[----:B------:R-:W2:Y:S01]  /*0030*/  LDC.64 R2, c[0x0][0x380] ;  /* 0x0000e000ff027b82 */ /* 0x000ea20000000a00 */
[----:B------:R-:W0:Y:S01]  /*0040*/  S2R R8, SR_TID.Y ;  /* 0x0000000000087919 */ /* 0x000e220000002200 */
[----:B------:R-:W3:Y:S01]  /*0050*/  LDCU.64 UR6, c[0x0][0x358] ;  /* 0x00006b00ff0677ac */ /* 0x000ee20008000a00 */
[----:B------:R-:W4:Y:S01]  /*0060*/  S2R R10, SR_CTAID.X ;  /* 0x00000000000a7919 */ /* 0x000f220000002500 */
[----:B------:R-:W4:Y:S01]  /*0070*/  S2R R9, SR_TID.X ;  /* 0x0000000000097919 */ /* 0x000f220000002100 */
[----:B0-----:R-:W-:-:S05]  /*0080*/  IMAD R11, R11, 0x4, R8 ;  /* 0x000000040b0b7824 */ /* 0x001fca00078e0208 */
[----:B-1----:R-:W-:Y:S01]  /*0090*/  ISETP.GE.AND P0, PT, R11, UR9, PT ;  /* 0x000000090b007c0c */ /* 0x002fe2000bf06270 */
[----:B----4-:R-:W-:-:S04]  /*00a0*/  IMAD R10, R10, 0x4, R9 ;  /* 0x000000040a0a7824 */ /* 0x010fc800078e0209 */
[----:B------:R-:W-:Y:S01]  /*00b0*/  IMAD R5, R11, UR8, R10 ;  /* 0x000000080b057c24 */ /* 0x000fe2000f8e020a */
[----:B------:R-:W-:-:S03]  /*00c0*/  ISETP.LT.AND P0, PT, R10, UR8, !P0 ;  /* 0x000000080a007c0c */ /* 0x000fc6000c701270 */
[----:B--2---:R-:W-:-:S10]  /*00d0*/  IMAD.WIDE R4, R5, 0x4, R2 ;  /* 0x0000000405047825 */ /* 0x004fd400078e0202 */
[----:B---3--:R-:W2:Y:S01]  /*00e0*/  @P0 LDG.E R7, desc[UR6][R4.64] ;  /* 0x0000000604070981 */ /* 0x008ea2000c1e1900 */
[----:B------:R-:W0:Y:S01]  /*00f0*/  S2UR UR5, SR_CgaCtaId ;  /* 0x00000000000579c3 */ /* 0x000e220000008800 */
[----:B------:R-:W-:Y:S01]  /*0100*/  UMOV UR4, 0x400 ;  /* 0x0000040000047882 */ /* 0x000fe20000000000 */
[----:B------:R-:W-:-:S04]  /*0110*/  ISETP.GE.AND P1, PT, R11, UR9, PT ;  /* 0x000000090b007c0c */ /* 0x000fc8000bf26270 */
[----:B------:R-:W-:Y:S01]  /*0120*/  ISETP.GE.OR P1, PT, R10, UR8, P1 ;  /* 0x000000080a007c0c */ /* 0x000fe20008f26670 */
[----:B0-----:R-:W-:-:S06]  /*0130*/  ULEA UR4, UR5, UR4, 0x18 ;  /* 0x0000000405047291 */ /* 0x001fcc000f8ec0ff */
[----:B------:R-:W-:-:S05]  /*0140*/  LEA R12, R8, UR4, 0x4 ;  /* 0x00000004080c7c11 */ /* 0x000fca000f8e20ff */
[----:B------:R-:W-:-:S05]  /*0150*/  IMAD R12, R9, 0x4, R12 ;  /* 0x00000004090c7824 */ /* 0x000fca00078e020c */
[----:B------:R0:W-:Y:S04]  /*0160*/  @!P0 STS [R12], RZ ;  /* 0x000000ff0c008388 */ /* 0x0001e80000000800 */
[----:B--2---:R0:W-:Y:S01]  /*0170*/  @P0 STS [R12], R7 ;  /* 0x000000070c000388 */ /* 0x0041e20000000800 */
[----:B------:R-:W-:Y:S06]  /*0180*/  BAR.SYNC.DEFER_BLOCKING 0x0 ;  /* 0x0000000000007b1d */ /* 0x000fec0000010000 */
[----:B------:R-:W-:Y:S05]  /*0190*/  @P1 EXIT ;  /* 0x000000000000194d */ /* 0x000fea0003800000 */
[----:B------:R-:W-:Y:S01]  /*01a0*/  VIADD R13, R9, 0xffffffff ;  /* 0xffffffff090d7836 */ /* 0x000fe20000000000 */
[C---:B------:R-:W-:Y:S01]  /*01b0*/  ISETP.NE.AND P1, PT, R11.reuse, RZ, PT ;  /* 0x000000ff0b00720c */ /* 0x040fe20003f25270 */
[----:B------:R-:W-:Y:S01]  /*01c0*/  VIADD R14, R8, 0xffffffff ;  /* 0xffffffff080e7836 */ /* 0x000fe20000000000 */
[----:B------:R-:W-:Y:S01]  /*01d0*/  BSSY.RECONVERGENT B0, `(.L_x_0) ;  /* 0x0000015000007945 */ /* 0x000fe20003800200 */
[----:B0-----:R-:W-:Y:S01]  /*01e0*/  VIADD R7, R11, 0xffffffff ;  /* 0xffffffff0b077836 */ /* 0x001fe20000000000 */
[----:B------:R-:W-:Y:S02]  /*01f0*/  PLOP3.LUT P0, PT, PT, PT, PT, 0x8, 0x80 ;  /* 0x000000000080781c */ /* 0x000fe40003f0e170 */
[----:B------:R-:W-:Y:S01]  /*0200*/  VIMNMX.U32 R0, PT, PT, R13, R14, !PT ;  /* 0x0000000e0d007248 */ /* 0x000fe20007fe0000 */
[----:B------:R-:W-:Y:S01]  /*0210*/  IMAD R7, R7, UR8, R10 ;  /* 0x0000000807077c24 */ /* 0x000fe2000f8e020a */
[----:B------:R-:W-:Y:S02]  /*0220*/  VIMNMX.U32 R6, PT, PT, R14, R9, !PT ;  /* 0x000000090e067248 */ /* 0x000fe40007fe0000 */
[----:B------:R-:W-:Y:S01]  /*0230*/  ISETP.GT.U32.AND P3, PT, R0, 0x3, PT ;  /* 0x000000030000780c */ /* 0x000fe20003f64070 */
[----:B------:R-:W-:Y:S01]  /*0240*/  VIADD R15, R7, 0xffffffff ;  /* 0xffffffff070f7836 */ /* 0x000fe20000000000 */
[----:B------:R-:W-:-:S02]  /*0250*/  ISETP.GE.U32.AND P4, PT, R6, 0x4, PT ;  /* 0x000000040600780c */ /* 0x000fc40003f86070 */
[----:B------:R-:W-:Y:S01]  /*0260*/  @P1 ISETP.GT.AND P2, PT, R10, UR8, PT ;  /* 0x000000080a001c0c */ /* 0x000fe2000bf44270 */
[----:B------:R-:W-:-:S03]  /*0270*/  IMAD.WIDE R6, R15, 0x4, R2 ;  /* 0x000000040f067825 */ /* 0x000fc600078e0202 */
[----:B------:R-:W-:-:S05]  /*0280*/  @P1 ISETP.GT.AND P0, PT, R10, RZ, !P2 ;  /* 0x000000ff0a00120c */ /* 0x000fca0005704270 */
[----:B------:R-:W0:Y:S01]  /*0290*/  @!P3 LDS R0, [R12+-0x14] ;  /* 0xffffec000c00b984 */ /* 0x000e220000000800 */
[----:B------:R-:W0:Y:S02]  /*02a0*/  @!P3 LDC R17, c[0x3][RZ] ;  /* 0x00c00000ff11bb82 */ /* 0x000e240000000800 */
[----:B0-----:R-:W-:Y:S01]  /*02b0*/  @!P3 FFMA R0, R0, R17, RZ ;  /* 0x000000110000b223 */ /* 0x001fe200000000ff */
[----:B------:R-:W-:Y:S06]  /*02c0*/  @!P3 BRA `(.L_x_1) ;  /* 0x000000000014b947 */ /* 0x000fec0003800000 */
[----:B------:R-:W-:Y:S01]  /*02d0*/  IMAD.MOV.U32 R0, RZ, RZ, RZ ;  /* 0x000000ffff007224 */ /* 0x000fe200078e00ff */
[----:B------:R-:W-:Y:S06]  /*02e0*/  @!P0 BRA `(.L_x_1) ;  /* 0x00000000000c8947 */ /* 0x000fec0003800000 */
[----:B------:R-:W2:Y:S01]  /*02f0*/  LDG.E R0, desc[UR6][R6.64] ;  /* 0x0000000606007981 */ /* 0x000ea2000c1e1900 */
[----:B------:R-:W2:Y:S02]  /*0300*/  LDCU UR4, c[0x3][URZ] ;  /* 0x00c00000ff0477ac */ /* 0x000ea40008000800 */
[----:B--2---:R-:W-:-:S07]  /*0310*/  FFMA R0, R0, UR4, RZ ;  /* 0x0000000400007c23 */ /* 0x004fce00080000ff */
.L_x_1:
[----:B------:R-:W-:Y:S05]  /*0320*/  BSYNC.RECONVERGENT B0 ;  /* 0x0000000000007941 */ /* 0x000fea0003800200 */
.L_x_0:
[----:B------:R-:W-:Y:S04]  /*0330*/  BSSY.RECONVERGENT B0, `(.L_x_2) ;  /* 0x000000c000007945 */ /* 0x000fe80003800200 */
[----:B------:R-:W-:Y:S05]  /*0340*/  @!P4 BRA `(.L_x_3) ;  /* 0x00000000001cc947 */ /* 0x000fea0003800000 */
[----:B------:R-:W-:-:S04]  /*0350*/  ISETP.GE.AND P0, PT, R10, RZ, PT ;  /* 0x000000ff0a00720c */ /* 0x000fc80003f06270 */
[----:B------:R-:W-:-:S13]  /*0360*/  ISETP.EQ.OR P0, PT, R11, RZ, !P0 ;  /* 0x000000ff0b00720c */ /* 0x000fda0004702670 */
[----:B------:R-:W-:Y:S05]  /*0370*/  @P0 BRA `(.L_x_4) ;  /* 0x00000000001c0947 */ /* 0x000fea0003800000 */
[----:B------:R-:W2:Y:S01]  /*0380*/  LDG.E R17, desc[UR6][R6.64+0x4] ;  /* 0x0000040606117981 */ /* 0x000ea2000c1e1900 */
[----:B------:R-:W2:Y:S02]  /*0390*/  LDCU UR4, c[0x3][0x4] ;  /* 0x00c00080ff0477ac */ /* 0x000ea40008000800 */
[----:B--2---:R-:W-:Y:S01]  /*03a0*/  FFMA R0, R17, UR4, R0 ;  /* 0x0000000411007c23 */ /* 0x004fe20008000000 */
[----:B------:R-:W-:Y:S06]  /*03b0*/  BRA `(.L_x_4) ;  /* 0x00000000000c7947 */ /* 0x000fec0003800000 */
.L_x_3:
[----:B------:R-:W0:Y:S01]  /*03c0*/  LDS R17, [R12+-0x10] ;  /* 0xfffff0000c117984 */ /* 0x000e220000000800 */
[----:B------:R-:W0:Y:S02]  /*03d0*/  LDCU UR4, c[0x3][0x4] ;  /* 0x00c00080ff0477ac */ /* 0x000e240008000800 */
[----:B0-----:R-:W-:-:S07]  /*03e0*/  FFMA R0, R17, UR4, R0 ;  /* 0x0000000411007c23 */ /* 0x001fce0008000000 */
.L_x_4:
[----:B------:R-:W-:Y:S05]  /*03f0*/  BSYNC.RECONVERGENT B0 ;  /* 0x0000000000007941 */ /* 0x000fea0003800200 */
.L_x_2:
[----:B------:R-:W-:Y:S01]  /*0400*/  ISETP.GE.U32.AND P2, PT, R14, 0x4, PT ;  /* 0x000000040e00780c */ /* 0x000fe20003f46070 */
[----:B------:R-:W-:Y:S01]  /*0410*/  @P1 VIADD R16, R10, 0x1 ;  /* 0x000000010a101836 */ /* 0x000fe20000000000 */
[----:B------:R-:W-:Y:S01]  /*0420*/  ISETP.LT.U32.AND P4, PT, R9, 0x3, PT ;  /* 0x000000030900780c */ /* 0x000fe20003f81070 */
[----:B------:R-:W-:Y:S01]  /*0430*/  BSSY.RECONVERGENT B0, `(.L_x_5) ;  /* 0x000000d000007945 */ /* 0x000fe20003800200 */
[----:B------:R-:W-:Y:S02]  /*0440*/  PLOP3.LUT P0, PT, PT, PT, PT, 0x8, 0x80 ;  /* 0x000000000080781c */ /* 0x000fe40003f0e170 */
[----:B------:R-:W-:-:S04]  /*0450*/  @P1 ISETP.GE.AND P3, PT, R16, UR8, PT ;  /* 0x0000000810001c0c */ /* 0x000fc8000bf66270 */
[----:B------:R-:W-:-:S05]  /*0460*/  @P1 ISETP.GT.AND P0, PT, R10, -0x2, !P3 ;  /* 0xfffffffe0a00180c */ /* 0x000fca0005f04270 */
[----:B------:R-:W-:Y:S08]  /*0470*/  @!P2 BRA P4, `(.L_x_6) ;  /* 0x000000000014a947 */ /* 0x000ff00002000000 */
[----:B------:R-:W-:Y:S05]  /*0480*/  @!P0 BRA `(.L_x_7) ;  /* 0x00000000001c8947 */ /* 0x000fea0003800000 */
[----:B------:R-:W2:Y:S01]  /*0490*/  LDG.E R7, desc[UR6][R6.64+0x8] ;  /* 0x0000080606077981 */ /* 0x000ea2000c1e1900 */
[----:B------:R-:W2:Y:S02]  /*04a0*/  LDCU UR4, c[0x3][0x8] ;  /* 0x00c00100ff0477ac */ /* 0x000ea40008000800 */
[----:B--2---:R-:W-:Y:S01]  /*04b0*/  FFMA R0, R7, UR4, R0 ;  /* 0x0000000407007c23 */ /* 0x004fe20008000000 */
[----:B------:R-:W-:Y:S06]  /*04c0*/  BRA `(.L_x_7) ;  /* 0x00000000000c7947 */ /* 0x000fec0003800000 */
.L_x_6:
[----:B------:R-:W0:Y:S01]  /*04d0*/  LDS R7, [R12+-0xc] ;  /* 0xfffff4000c077984 */ /* 0x000e220000000800 */
[----:B------:R-:W0:Y:S02]  /*04e0*/  LDCU UR4, c[0x3][0x8] ;  /* 0x00c00100ff0477ac */ /* 0x000e240008000800 */
[----:B0-----:R-:W-:-:S07]  /*04f0*/  FFMA R0, R7, UR4, R0 ;  /* 0x0000000407007c23 */ /* 0x001fce0008000000 */
.L_x_7:
[----:B------:R-:W-:Y:S05]  /*0500*/  BSYNC.RECONVERGENT B0 ;  /* 0x0000000000007941 */ /* 0x000fea0003800200 */
.L_x_5:
[----:B------:R-:W-:Y:S01]  /*0510*/  LOP3.LUT R6, R13, R8, RZ, 0xfc, !PT ;  /* 0x000000080d067212 */ /* 0x000fe200078efcff */
[----:B------:R-:W-:Y:S01]  /*0520*/  BSSY.RECONVERGENT B0, `(.L_x_8) ;  /* 0x000000e000007945 */ /* 0x000fe20003800200 */
[----:B------:R-:W-:Y:S02]  /*0530*/  ISETP.GT.AND P1, PT, R10, UR8, PT ;  /* 0x000000080a007c0c */ /* 0x000fe4000bf24270 */
[----:B------:R-:W-:Y:S01]  /*0540*/  ISETP.GE.U32.AND P0, PT, R6, 0x4, PT ;  /* 0x000000040600780c */ /* 0x000fe20003f06070 */
[----:B------:R-:W-:Y:S01]  /*0550*/  VIADD R6, R15, UR8 ;  /* 0x000000080f067c36 */ /* 0x000fe20008000000 */
[----:B------:R-:W-:-:S11]  /*0560*/  ISETP.GT.AND P1, PT, R10, RZ, !P1 ;  /* 0x000000ff0a00720c */ /* 0x000fd60004f24270 */
[----:B------:R-:W-:Y:S05]  /*0570*/  @!P0 BRA `(.L_x_9) ;  /* 0x0000000000148947 */ /* 0x000fea0003800000 */
[----:B------:R-:W-:Y:S05]  /*0580*/  @!P1 BRA `(.L_x_10) ;  /* 0x00000000001c9947 */ /* 0x000fea0003800000 */
[----:B------:R-:W2:Y:S01]  /*0590*/  LDG.E R7, desc[UR6][R4.64+-0x4] ;  /* 0xfffffc0604077981 */ /* 0x000ea2000c1e1900 */
[----:B------:R-:W2:Y:S02]  /*05a0*/  LDCU UR4, c[0x3][0xc] ;  /* 0x00c00180ff0477ac */ /* 0x000ea40008000800 */
[----:B--2---:R-:W-:Y:S01]  /*05b0*/  FFMA R0, R7, UR4, R0 ;  /* 0x0000000407007c23 */ /* 0x004fe20008000000 */
[----:B------:R-:W-:Y:S06]  /*05c0*/  BRA `(.L_x_10) ;  /* 0x00000000000c7947 */ /* 0x000fec0003800000 */
.L_x_9:
[----:B------:R-:W0:Y:S01]  /*05d0*/  LDS R7, [R12+-0x4] ;  /* 0xfffffc000c077984 */ /* 0x000e220000000800 */
[----:B------:R-:W0:Y:S02]  /*05e0*/  LDCU UR4, c[0x3][0xc] ;  /* 0x00c00180ff0477ac */ /* 0x000e240008000800 */
[----:B0-----:R-:W-:-:S07]  /*05f0*/  FFMA R0, R7, UR4, R0 ;  /* 0x0000000407007c23 */ /* 0x001fce0008000000 */
.L_x_10:
[----:B------:R-:W-:Y:S05]  /*0600*/  BSYNC.RECONVERGENT B0 ;  /* 0x0000000000007941 */ /* 0x000fea0003800200 */
.L_x_8:
[----:B------:R-:W-:Y:S01]  /*0610*/  LOP3.LUT P0, RZ, R9, 0x3fc, R8, 0xc8, !PT ;  /* 0x000003fc09ff7812 */ /* 0x000fe2000780c808 */
[----:B------:R-:W-:-:S12]  /*0620*/  BSSY.RECONVERGENT B0, `(.L_x_11) ;  /* 0x000000b000007945 */ /* 0x000fd80003800200 */
[----:B------:R-:W-:Y:S05]  /*0630*/  @!P0 BRA `(.L_x_12) ;  /* 0x0000000000188947 */ /* 0x000fea0003800000 */
[----:B------:R-:W-:-:S13]  /*0640*/  ISETP.GE.AND P0, PT, R10, RZ, PT ;  /* 0x000000ff0a00720c */ /* 0x000fda0003f06270 */
[----:B------:R-:W-:Y:S05]  /*0650*/  @!P0 BRA `(.L_x_13) ;  /* 0x00000000001c8947 */ /* 0x000fea0003800000 */
[----:B------:R-:W2:Y:S01]  /*0660*/  LDG.E R7, desc[UR6][R4.64] ;  /* 0x0000000604077981 */ /* 0x000ea2000c1e1900 */
[----:B------:R-:W2:Y:S02]  /*0670*/  LDCU UR4, c[0x3][0x10] ;  /* 0x00c00200ff0477ac */ /* 0x000ea40008000800 */
[----:B--2---:R-:W-:Y:S01]  /*0680*/  FFMA R0, R7, UR4, R0 ;  /* 0x0000000407007c23 */ /* 0x004fe20008000000 */
[----:B------:R-:W-:Y:S06]  /*0690*/  BRA `(.L_x_13) ;  /* 0x00000000000c7947 */ /* 0x000fec0003800000 */
.L_x_12:
[----:B------:R-:W0:Y:S01]  /*06a0*/  LDS R7, [R12] ;  /* 0x000000000c077984 */ /* 0x000e220000000800 */
[----:B------:R-:W0:Y:S02]  /*06b0*/  LDCU UR4, c[0x3][0x10] ;  /* 0x00c00200ff0477ac */ /* 0x000e240008000800 */
[----:B0-----:R-:W-:-:S07]  /*06c0*/  FFMA R0, R7, UR4, R0 ;  /* 0x0000000407007c23 */ /* 0x001fce0008000000 */
.L_x_13:
[----:B------:R-:W-:Y:S05]  /*06d0*/  BSYNC.RECONVERGENT B0 ;  /* 0x0000000000007941 */ /* 0x000fea0003800200 */
.L_x_11:
[----:B------:R-:W-:Y:S01]  /*06e0*/  ISETP.GE.U32.AND P2, PT, R8, 0x4, PT ;  /* 0x000000040800780c */ /* 0x000fe20003f46070 */
[----:B------:R-:W-:Y:S01]  /*06f0*/  VIADD R7, R10, 0x1 ;  /* 0x000000010a077836 */ /* 0x000fe20000000000 */
[----:B------:R-:W-:Y:S01]  /*0700*/  ISETP.LT.U32.AND P3, PT, R9, 0x3, PT ;  /* 0x000000030900780c */ /* 0x000fe20003f61070 */
[----:B------:R-:W-:Y:S03]  /*0710*/  BSSY.RECONVERGENT B0, `(.L_x_14) ;  /* 0x000000c000007945 */ /* 0x000fe60003800200 */
[----:B------:R-:W-:-:S04]  /*0720*/  ISETP.GE.AND P0, PT, R7, UR8, PT ;  /* 0x0000000807007c0c */ /* 0x000fc8000bf06270 */
[----:B------:R-:W-:-:S05]  /*0730*/  ISETP.GT.AND P0, PT, R10, -0x2, !P0 ;  /* 0xfffffffe0a00780c */ /* 0x000fca0004704270 */
[----:B------:R-:W-:Y:S08]  /*0740*/  @!P2 BRA P3, `(.L_x_15) ;  /* 0x000000000014a947 */ /* 0x000ff00001800000 */
[----:B------:R-:W-:Y:S05]  /*0750*/  @!P0 BRA `(.L_x_16) ;  /* 0x00000000001c8947 */ /* 0x000fea0003800000 */
[----:B------:R-:W2:Y:S01]  /*0760*/  LDG.E R5, desc[UR6][R4.64+0x4] ;  /* 0x0000040604057981 */ /* 0x000ea2000c1e1900 */
[----:B------:R-:W2:Y:S02]  /*0770*/  LDCU UR4, c[0x3][0x14] ;  /* 0x00c00280ff0477ac */ /* 0x000ea40008000800 */
[----:B--2---:R-:W-:Y:S01]  /*0780*/  FFMA R0, R5, UR4, R0 ;  /* 0x0000000405007c23 */ /* 0x004fe20008000000 */
[----:B------:R-:W-:Y:S06]  /*0790*/  BRA `(.L_x_16) ;  /* 0x00000000000c7947 */ /* 0x000fec0003800000 */
.L_x_15:
[----:B------:R-:W0:Y:S01]  /*07a0*/  LDS R5, [R12+0x4] ;  /* 0x000004000c057984 */ /* 0x000e220000000800 */
[----:B------:R-:W0:Y:S02]  /*07b0*/  LDCU UR4, c[0x3][0x14] ;  /* 0x00c00280ff0477ac */ /* 0x000e240008000800 */
[----:B0-----:R-:W-:-:S07]  /*07c0*/  FFMA R0, R5, UR4, R0 ;  /* 0x0000000405007c23 */ /* 0x001fce0008000000 */
.L_x_16:
[----:B------:R-:W-:Y:S05]  /*07d0*/  BSYNC.RECONVERGENT B0 ;  /* 0x0000000000007941 */ /* 0x000fea0003800200 */
.L_x_14:
[----:B------:R-:W-:Y:S01]  /*07e0*/  VIADD R11, R11, 0x1 ;  /* 0x000000010b0b7836 */ /* 0x000fe20000000000 */
[----:B------:R-:W-:Y:S01]  /*07f0*/  ISETP.LT.U32.AND P5, PT, R13, 0x4, PT ;  /* 0x000000040d00780c */ /* 0x000fe20003fa1070 */
[----:B------:R-:W-:Y:S01]  /*0800*/  VIADD R5, R6, UR8 ;  /* 0x0000000806057c36 */ /* 0x000fe20008000000 */
[----:B------:R-:W-:Y:S01]  /*0810*/  ISETP.GE.U32.AND P3, PT, R8, 0x3, PT ;  /* 0x000000030800780c */ /* 0x000fe20003f66070 */
[----:B------:R-:W-:Y:S01]  /*0820*/  BSSY.RECONVERGENT B0, `(.L_x_17) ;  /* 0x000000e000007945 */ /* 0x000fe20003800200 */
[----:B------:R-:W-:Y:S01]  /*0830*/  ISETP.GE.U32.AND P2, PT, R11, UR9, PT ;  /* 0x000000090b007c0c */ /* 0x000fe2000bf46070 */
[----:B------:R-:W-:Y:S01]  /*0840*/  IMAD.WIDE R2, R5, 0x4, R2 ;  /* 0x0000000405027825 */ /* 0x000fe200078e0202 */
[----:B------:R-:W-:-:S11]  /*0850*/  PLOP3.LUT P4, PT, PT, PT, PT, 0x8, 0x80 ;  /* 0x000000000080781c */ /* 0x000fd60003f8e170 */
[----:B------:R-:W-:Y:S01]  /*0860*/  @!P2 PLOP3.LUT P4, PT, P1, PT, PT, 0x80, 0x8 ;  /* 0x000000000008a81c */ /* 0x000fe20000f8f070 */
[----:B------:R-:W-:-:S12]  /*0870*/  @!P3 BRA P5, `(.L_x_18) ;  /* 0x000000000014b947 */ /* 0x000fd80002800000 */
[----:B------:R-:W-:Y:S05]  /*0880*/  @!P4 BRA `(.L_x_19) ;  /* 0x00000000001cc947 */ /* 0x000fea0003800000 */
[----:B------:R-:W2:Y:S01]  /*0890*/  LDG.E R5, desc[UR6][R2.64] ;  /* 0x0000000602057981 */ /* 0x000ea2000c1e1900 */
[----:B------:R-:W2:Y:S02]  /*08a0*/  LDCU UR4, c[0x3][0x18] ;  /* 0x00c00300ff0477ac */ /* 0x000ea40008000800 */
[----:B--2---:R-:W-:Y:S01]  /*08b0*/  FFMA R0, R5, UR4, R0 ;  /* 0x0000000405007c23 */ /* 0x004fe20008000000 */
[----:B------:R-:W-:Y:S06]  /*08c0*/  BRA `(.L_x_19) ;  /* 0x00000000000c7947 */ /* 0x000fec0003800000 */
.L_x_18:
[----:B------:R-:W0:Y:S01]  /*08d0*/  LDS R5, [R12+0xc] ;  /* 0x00000c000c057984 */ /* 0x000e220000000800 */
[----:B------:R-:W0:Y:S02]  /*08e0*/  LDCU UR4, c[0x3][0x18] ;  /* 0x00c00300ff0477ac */ /* 0x000e240008000800 */
[----:B0-----:R-:W-:-:S07]  /*08f0*/  FFMA R0, R5, UR4, R0 ;  /* 0x0000000405007c23 */ /* 0x001fce0008000000 */
.L_x_19:
[----:B------:R-:W-:Y:S05]  /*0900*/  BSYNC.RECONVERGENT B0 ;  /* 0x0000000000007941 */ /* 0x000fea0003800200 */
.L_x_17:
[----:B------:R-:W-:Y:S01]  /*0910*/  ISETP.LT.U32.AND P4, PT, R9, 0x4, PT ;  /* 0x000000040900780c */ /* 0x000fe20003f81070 */
[----:B------:R-:W-:Y:S01]  /*0920*/  BSSY.RECONVERGENT B0, `(.L_x_20) ;  /* 0x000000c000007945 */ /* 0x000fe20003800200 */
[----:B------:R-:W-:-:S04]  /*0930*/  ISETP.GT.AND P1, PT, R10, -0x1, PT ;  /* 0xffffffff0a00780c */ /* 0x000fc80003f24270 */
[----:B------:R-:W-:-:S07]  /*0940*/  ISETP.LT.U32.AND P1, PT, R11, UR9, P1 ;  /* 0x000000090b007c0c */ /* 0x000fce0008f21070 */
[----:B------:R-:W-:Y:S06]  /*0950*/  @!P3 BRA P4, `(.L_x_21) ;  /* 0x000000000014b947 */ /* 0x000fec0002000000 */
[----:B------:R-:W-:Y:S05]  /*0960*/  @!P1 BRA `(.L_x_22) ;  /* 0x00000000001c9947 */ /* 0x000fea0003800000 */
[----:B------:R-:W2:Y:S01]  /*0970*/  LDG.E R5, desc[UR6][R2.64+0x4] ;  /* 0x0000040602057981 */ /* 0x000ea2000c1e1900 */
[----:B------:R-:W2:Y:S02]  /*0980*/  LDCU UR4, c[0x3][0x1c] ;  /* 0x00c00380ff0477ac */ /* 0x000ea40008000800 */
[----:B--2---:R-:W-:Y:S01]  /*0990*/  FFMA R0, R5, UR4, R0 ;  /* 0x0000000405007c23 */ /* 0x004fe20008000000 */
[----:B------:R-:W-:Y:S06]  /*09a0*/  BRA `(.L_x_22) ;  /* 0x00000000000c7947 */ /* 0x000fec0003800000 */
.L_x_21:
[----:B------:R-:W0:Y:S01]  /*09b0*/  LDS R5, [R12+0x10] ;  /* 0x000010000c057984 */ /* 0x000e220000000800 */
[----:B------:R-:W0:Y:S02]  /*09c0*/  LDCU UR4, c[0x3][0x1c] ;  /* 0x00c00380ff0477ac */ /* 0x000e240008000800 */
[----:B0-----:R-:W-:-:S07]  /*09d0*/  FFMA R0, R5, UR4, R0 ;  /* 0x0000000405007c23 */ /* 0x001fce0008000000 */
.L_x_22:
[----:B------:R-:W-:Y:S05]  /*09e0*/  BSYNC.RECONVERGENT B0 ;  /* 0x0000000000007941 */ /* 0x000fea0003800200 */
.L_x_20:
[----:B------:R-:W-:Y:S01]  /*09f0*/  VIMNMX.U32 R8, PT, PT, R9, R8, !PT ;  /* 0x0000000809087248 */ /* 0x000fe20007fe0000 */
[----:B------:R-:W-:Y:S01]  /*0a00*/  BSSY.RECONVERGENT B0, `(.L_x_23) ;  /* 0x000000d000007945 */ /* 0x000fe20003800200 */
[----:B------:R-:W-:Y:S02]  /*0a10*/  PLOP3.LUT P1, PT, PT, PT, PT, 0x8, 0x80 ;  /* 0x000000000080781c */ /* 0x000fe40003f2e170 */
[----:B------:R-:W-:Y:S02]  /*0a20*/  ISETP.GE.U32.AND P3, PT, R8, 0x3, PT ;  /* 0x000000030800780c */ /* 0x000fe40003f66070 */
[----:B------:R-:W-:-:S11]  /*0a30*/  @!P2 PLOP3.LUT P1, PT, P0, PT, PT, 0x80, 0x8 ;  /* 0x000000000008a81c */ /* 0x000fd6000072f070 */
[----:B------:R-:W-:Y:S05]  /*0a40*/  @!P3 BRA `(.L_x_24) ;  /* 0x000000000014b947 */ /* 0x000fea0003800000 */
[----:B------:R-:W-:Y:S05]  /*0a50*/  @!P1 BRA `(.L_x_25) ;  /* 0x00000000001c9947 */ /* 0x000fea0003800000 */
[----:B------:R-:W2:Y:S01]  /*0a60*/  LDG.E R3, desc[UR6][R2.64+0x8] ;  /* 0x0000080602037981 */ /* 0x000ea2000c1e1900 */
[----:B------:R-:W2:Y:S02]  /*0a70*/  LDCU UR4, c[0x3][0x20] ;  /* 0x00c00400ff0477ac */ /* 0x000ea40008000800 */
[----:B--2---:R-:W-:Y:S01]  /*0a80*/  FFMA R0, R3, UR4, R0 ;  /* 0x0000000403007c23 */ /* 0x004fe20008000000 */
[----:B------:R-:W-:Y:S06]  /*0a90*/  BRA `(.L_x_25) ;  /* 0x00000000000c7947 */ /* 0x000fec0003800000 */
.L_x_24:
[----:B------:R-:W0:Y:S01]  /*0aa0*/  LDS R3, [R12+0x14] ;  /* 0x000014000c037984 */ /* 0x000e220000000800 */
[----:B------:R-:W0:Y:S02]  /*0ab0*/  LDCU UR4, c[0x3][0x20] ;  /* 0x00c00400ff0477ac */ /* 0x000e240008000800 */
[----:B0-----:R-:W-:-:S07]  /*0ac0*/  FFMA R0, R3, UR4, R0 ;  /* 0x0000000403007c23 */ /* 0x001fce0008000000 */
.L_x_25:
[----:B------:R-:W-:Y:S05]  /*0ad0*/  BSYNC.RECONVERGENT B0 ;  /* 0x0000000000007941 */ /* 0x000fea0003800200 */
.L_x_23:
[----:B------:R-:W0:Y:S01]  /*0ae0*/  LDC.64 R2, c[0x0][0x388] ;  /* 0x0000e200ff027b82 */ /* 0x000e220000000a00 */
[----:B------:R-:W-:-:S04]  /*0af0*/  VIADD R5, R6, 0x1 ;  /* 0x0000000106057836 */ /* 0x000fc80000000000 */
[----:B0-----:R-:W-:-:S05]  /*0b00*/  IMAD.WIDE R2, R5, 0x4, R2 ;  /* 0x0000000405027825 */ /* 0x001fca00078e0202 */
[----:B------:R-:W-:Y:S01]  /*0b10*/  STG.E desc[UR6][R2.64], R0 ;  /* 0x0000000002007986 */ /* 0x000fe2000c101906 */
[----:B------:R-:W-:Y:S05]  /*0b20*/  EXIT ;  /* 0x000000000000794d */ /* 0x000fea0003800000 */
.L_x_26:
[----:B------:R-:W-:-:S00]  /*0b30*/  BRA `(.L_x_26) ;  /* 0xfffffffc00fc7947 */ /* 0x000fc0000383ffff */
[----:B------:R-:W-:-:S00]  /*0b40*/  NOP ;  /* 0x0000000000007918 */ /* 0x000fc00000000000 */
        /* <DEDUP_REMOVED lines=11> */
.L_x_38:


//--------------------- .text._Z34conv2DTiledConstantMemFilterKernelPfS_ii --------------------------
	.section	.text._Z34conv2DTiledConstantMemFilterKernelPfS_ii,"ax",@progbits
	.align	128
        .global         _Z34conv2DTiledConstantMemFilterKernelPfS_ii
        .type           _Z34conv2DTiledConstantMemFilterKernelPfS_ii,@function
        .size           _Z34conv2DTiledConstantMemFilterKernelPfS_ii,(.L_x_39 - _Z34conv2DTiledConstantMemFilterKernelPfS_ii)
        .other          _Z34conv2DTiledConstantMemFilterKernelPfS_ii,@"STO_CUDA_ENTRY STV_DEFAULT"
_Z34conv2DTiledConstantMemFilterKernelPfS_ii:
.text._Z34conv2DTiledConstantMemFilterKernelPfS_ii:
[----:B------:R-:W-:Y:S01]  /*0000*/  LDC R1, c[0x0][0x37c] ;  /* 0x0000df00ff017b82 */ /* 0x000fe20000000800 */
[----:B------:R-:W0:Y:S01]  /*0010*/  S2R R9, SR_TID.X ;  /* 0x0000000000097919 */ /* 0x000e220000002100 */
[----:B------:R-:W1:Y:S01]  /*0020*/  LDCU.64 UR8, c[0x0][0x390] ;  /* 0x00007200ff0877ac */ /* 0x000e620008000a00 */
[----:B------:R-:W2:Y:S01]  /*0030*/  S2R R3, SR_CTAID.X ;  /* 0x0000000000037919 */ /* 0x000ea20000002500 */
[----:B------:R-:W3:Y:S01]  /*0040*/  LDCU.64 UR6, c[0x0][0x358] ;  /* 0x00006b00ff0677ac */ /* 0x000ee20008000a00 */
[----:B------:R-:W4:Y:S01]  /*0050*/  S2R R11, SR_TID.Y ;  /* 0x00000000000b7919 */ /* 0x000f220000002200 */
[----:B------:R-:W4:Y:S01]  /*0060*/  S2R R6, SR_CTAID.Y ;  /* 0x0000000000067919 */ /* 0x000f220000002600 */
[----:B0-----:R-:W-:-:S04]  /*0070*/  VIADD R0, R9, 0xffffffff ;  /* 0xffffffff09007836 */ /* 0x001fc80000000000 */
[----:B--2---:R-:W-:-:S05]  /*0080*/  IMAD R4, R3, 0x2, R0 ;  /* 0x0000000203047824 */ /* 0x004fca00078e0200 */
[----:B-1----:R-:W-:Y:S02]  /*0090*/  ISETP.GE.AND P0, PT, R4, UR8, PT ;  /* 0x0000000804007c0c */ /* 0x002fe4000bf06270 */
[----:B----4-:R-:W-:Y:S02]  /*00a0*/  LEA R6, R6, R11, 0x1 ;  /* 0x0000000b06067211 */ /* 0x010fe400078e08ff */
[----:B------:R-:W-:Y:S02]  /*00b0*/  ISETP.LT.OR P0, PT, R4, RZ, P0 ;  /* 0x000000ff0400720c */ /* 0x000fe40000701670 */
[C---:B------:R-:W-:Y:S02]  /*00c0*/  ISETP.GT.AND P1, PT, R6.reuse, UR9, PT ;  /* 0x0000000906007c0c */ /* 0x040fe4000bf24270 */
[C---:B------:R-:W-:Y:S02]  /*00d0*/  IADD3 R5, PT, PT, R6.reuse, -0x1, RZ ;  /* 0xffffffff06057810 */ /* 0x040fe40007ffe0ff */
[----:B------:R-:W-:-:S04]  /*00e0*/  ISETP.EQ.OR P1, PT, R6, RZ, P1 ;  /* 0x000000ff0600720c */ /* 0x000fc80000f22670 */
[----:B------:R-:W-:-:S13]  /*00f0*/  PLOP3.LUT P0, PT, P0, P1, PT, 0xf8, 0x8f ;  /* 0x00000000008f781c */ /* 0x000fda0000703f70 */
[----:B------:R-:W0:Y:S01]  /*0100*/  @!P0 LDC.64 R2, c[0x0][0x380] ;  /* 0x0000e000ff028b82 */ /* 0x000e220000000a00 */
[----:B------:R-:W-:-:S04]  /*0110*/  @!P0 IMAD R7, R5, UR8, R4 ;  /* 0x0000000805078c24 */ /* 0x000fc8000f8e0204 */
[----:B0-----:R-:W-:-:S06]  /*0120*/  @!P0 IMAD.WIDE R2, R7, 0x4, R2 ;  /* 0x0000000407028825 */ /* 0x001fcc00078e0202 */
[----:B---3--:R-:W2:Y:S01]  /*0130*/  @!P0 LDG.E R3, desc[UR6][R2.64] ;  /* 0x0000000602038981 */ /* 0x008ea2000c1e1900 */
[----:B------:R-:W0:Y:S01]  /*0140*/  S2UR UR5, SR_CgaCtaId ;  /* 0x00000000000579c3 */ /* 0x000e220000008800 */
[----:B------:R-:W-:Y:S01]  /*0150*/  UMOV UR4, 0x400 ;  /* 0x0000040000047882 */ /* 0x000fe20000000000 */
[----:B------:R-:W-:Y:S02]  /*0160*/  ISETP.GE.U32.AND P3, PT, R11, 0x3, PT ;  /* 0x000000030b00780c */ /* 0x000fe40003f66070 */
[----:B------:R-:W-:Y:S02]  /*0170*/  ISETP.GT.AND P2, PT, R6, UR9, PT ;  /* 0x0000000906007c0c */ /* 0x000fe4000bf44270 */
[----:B------:R-:W-:Y:S02]  /*0180*/  ISETP.LT.U32.AND P3, PT, R0, 0x2, !P3 ;  /* 0x000000020000780c */ /* 0x000fe40005f61070 */
[----:B------:R-:W-:Y:S02]  /*0190*/  ISETP.NE.AND P2, PT, R6, RZ, !P2 ;  /* 0x000000ff0600720c */ /* 0x000fe40005745270 */
[----:B------:R-:W-:-:S02]  /*01a0*/  ISETP.GE.AND P1, PT, R4, UR8, PT ;  /* 0x0000000804007c0c */ /* 0x000fc4000bf26270 */
[----:B------:R-:W-:Y:S02]  /*01b0*/  ISETP.NE.AND P3, PT, R11, RZ, P3 ;  /* 0x000000ff0b00720c */ /* 0x000fe40001f65270 */
[----:B------:R-:W-:-:S04]  /*01c0*/  ISETP.GT.AND P1, PT, R4, -0x1, !P1 ;  /* 0xffffffff0400780c */ /* 0x000fc80004f24270 */
[----:B------:R-:W-:Y:S01]  /*01d0*/  PLOP3.LUT P1, PT, P2, P3, P1, 0x80, 0x0 ;  /* 0x000000000000781c */ /* 0x000fe20001727010 */
[----:B0-----:R-:W-:-:S06]  /*01e0*/  ULEA UR4, UR5, UR4, 0x18 ;  /* 0x0000000405047291 */ /* 0x001fcc000f8ec0ff */
[----:B------:R-:W-:-:S05]  /*01f0*/  LEA R0, R11, UR4, 0x4 ;  /* 0x000000040b007c11 */ /* 0x000fca000f8e20ff */
[----:B------:R-:W-:-:S05]  /*0200*/  IMAD R6, R9, 0x4, R0 ;  /* 0x0000000409067824 */ /* 0x000fca00078e0200 */
[----:B------:R0:W-:Y:S04]  /*0210*/  @P0 STS [R6], RZ ;  /* 0x000000ff06000388 */ /* 0x0001e80000000800 */
[----:B--2---:R0:W-:Y:S01]  /*0220*/  @!P0 STS [R6], R3 ;  /* 0x0000000306008388 */ /* 0x0041e20000000800 */
[----:B------:R-:W-:Y:S06]  /*0230*/  BAR.SYNC.DEFER_BLOCKING 0x0 ;  /* 0x0000000000007b1d */ /* 0x000fec0000010000 */
[----:B------:R-:W-:Y:S05]  /*0240*/  @!P1 EXIT ;  /* 0x000000000000994d */ /* 0x000fea0003800000 */
[----:B------:R-:W1:Y:S01]  /*0250*/  LDS R0, [R6+-0x14] ;  /* 0xffffec0006007984 */ /* 0x000e620000000800 */
[----:B------:R-:W1:Y:S01]  /*0260*/  LDCU.128 UR12, c[0x3][URZ] ;  /* 0x00c00000ff0c77ac */ /* 0x000e620008000c00 */
[----:B------:R-:W-:Y:S02]  /*0270*/  IMAD R5, R5, UR8, R4 ;  /* 0x0000000805057c24 */ /* 0x000fe4000f8e0204 */
[----:B0-----:R-:W0:Y:S01]  /*0280*/  LDS R3, [R6+-0x10] ;  /* 0xfffff00006037984 */ /* 0x001e220000000800 */
[----:B------:R-:W2:Y:S03]  /*0290*/  LDCU.128 UR16, c[0x3][0x10] ;  /* 0x00c00200ff1077ac */ /* 0x000ea60008000c00 */
[----:B------:R-:W3:Y:S01]  /*02a0*/  LDS R7, [R6+-0xc] ;  /* 0xfffff40006077984 */ /* 0x000ee20000000800 */
[----:B------:R-:W4:Y:S03]  /*02b0*/  LDCU UR4, c[0x3][0x20] ;  /* 0x00c00400ff0477ac */ /* 0x000f260008000800 */
[----:B------:R-:W5:Y:S04]  /*02c0*/  LDS R9, [R6+-0x4] ;  /* 0xfffffc0006097984 */ /* 0x000f680000000800 */
[----:B------:R-:W2:Y:S04]  /*02d0*/  LDS R11, [R6] ;  /* 0x00000000060b7984 */ /* 0x000ea80000000800 */
[----:B------:R-:W4:Y:S04]  /*02e0*/  LDS R13, [R6+0x4] ;  /* 0x00000400060d7984 */ /* 0x000f280000000800 */
[----:B------:R-:W4:Y:S04]  /*02f0*/  LDS R15, [R6+0xc] ;  /* 0x00000c00060f7984 */ /* 0x000f280000000800 */
[----:B------:R-:W4:Y:S04]  /*0300*/  LDS R17, [R6+0x10] ;  /* 0x0000100006117984 */ /* 0x000f280000000800 */
[----:B------:R-:W4:Y:S01]  /*0310*/  LDS R19, [R6+0x14] ;  /* 0x0000140006137984 */ /* 0x000f220000000800 */
[----:B-1----:R-:W-:-:S04]  /*0320*/  FFMA R0, R0, UR12, RZ ;  /* 0x0000000c00007c23 */ /* 0x002fc800080000ff */
[----:B0-----:R-:W-:Y:S02]  /*0330*/  FFMA R0, R3, UR13, R0 ;  /* 0x0000000d03007c23 */ /* 0x001fe40008000000 */
[----:B------:R-:W0:Y:S02]  /*0340*/  LDC.64 R2, c[0x0][0x388] ;  /* 0x0000e200ff027b82 */ /* 0x000e240000000a00 */
[----:B---3--:R-:W-:-:S04]  /*0350*/  FFMA R0, R7, UR14, R0 ;  /* 0x0000000e07007c23 */ /* 0x008fc80008000000 */
[----:B-----5:R-:W-:-:S04]  /*0360*/  FFMA R0, R9, UR15, R0 ;  /* 0x0000000f09007c23 */ /* 0x020fc80008000000 */
[----:B--2---:R-:W-:-:S04]  /*0370*/  FFMA R0, R11, UR16, R0 ;  /* 0x000000100b007c23 */ /* 0x004fc80008000000 */
[----:B----4-:R-:W-:-:S04]  /*0380*/  FFMA R0, R13, UR17, R0 ;  /* 0x000000110d007c23 */ /* 0x010fc80008000000 */
[----:B------:R-:W-:-:S04]  /*0390*/  FFMA R0, R15, UR18, R0 ;  /* 0x000000120f007c23 */ /* 0x000fc80008000000 */
[----:B------:R-:W-:Y:S01]  /*03a0*/  FFMA R0, R17, UR19, R0 ;  /* 0x0000001311007c23 */ /* 0x000fe20008000000 */
[----:B0-----:R-:W-:-:S04]  /*03b0*/  IMAD.WIDE R2, R5, 0x4, R2 ;  /* 0x0000000405027825 */ /* 0x001fc800078e0202 */
[----:B------:R-:W-:-:S05]  /*03c0*/  FFMA R19, R19, UR4, R0 ;  /* 0x0000000413137c23 */ /* 0x000fca0008000000 */
[----:B------:R-:W-:Y:S01]  /*03d0*/  STG.E desc[UR6][R2.64], R19 ;  /* 0x0000001302007986 */ /* 0x000fe2000c101906 */
[----:B------:R-:W-:Y:S05]  /*03e0*/  EXIT ;  /* 0x000000000000794d */ /* 0x000fea0003800000 */
.L_x_27:
        /* <DEDUP_REMOVED lines=9> */
.L_x_39:


//--------------------- .text._Z29conv2DConstantMemFilterKernelPfS_ii --------------------------
	.section	.text._Z29conv2DConstantMemFilterKernelPfS_ii,"ax",@progbits
	.align	128
        .global         _Z29conv2DConstantMemFilterKernelPfS_ii
        .type           _Z29conv2DConstantMemFilterKernelPfS_ii,@function
        .size           _Z29conv2DConstantMemFilterKernelPfS_ii,(.L_x_40 - _Z29conv2DConstantMemFilterKernelPfS_ii)
        .other          _Z29conv2DConstantMemFilterKernelPfS_ii,@"STO_CUDA_ENTRY STV_DEFAULT"
_Z29conv2DConstantMemFilterKernelPfS_ii:
.text._Z29conv2DConstantMemFilterKernelPfS_ii:
[----:B------:R-:W-:Y:S01]  /*0000*/  LDC R1, c[0x0][0x37c] ;  /* 0x0000df00ff017b82 */ /* 0x000fe20000000800 */
[----:B------:R-:W0:Y:S07]  /*0010*/  S2R R3, SR_TID.X ;  /* 0x0000000000037919 */ /* 0x000e2e0000002100 */
[----:B------:R-:W0:Y:S01]  /*0020*/  LDC R10, c[0x0][0x360] ;  /* 0x0000d800ff0a7b82 */ /* 0x000e220000000800 */
[----:B------:R-:W1:Y:S01]  /*0030*/  LDCU.64 UR6, c[0x0][0x390] ;  /* 0x00007200ff0677ac */ /* 0x000e620008000a00 */
[----:B------:R-:W2:Y:S01]  /*0040*/  S2R R5, SR_TID.Y ;  /* 0x0000000000057919 */ /* 0x000ea20000002200 */
[----:B------:R-:W3:Y:S05]  /*0050*/  LDCU.64 UR8, c[0x0][0x380] ;  /* 0x00007000ff0877ac */ /* 0x000eea0008000a00 */
[----:B------:R-:W0:Y:S08]  /*0060*/  S2UR UR4, SR_CTAID.X ;  /* 0x00000000000479c3 */ /* 0x000e300000002500 */
[----:B------:R-:W2:Y:S08]  /*0070*/  S2UR UR5, SR_CTAID.Y ;  /* 0x00000000000579c3 */ /* 0x000eb00000002600 */
[----:B------:R-:W2:Y:S01]  /*0080*/  LDC R14, c[0x0][0x364] ;  /* 0x0000d900ff0e7b82 */ /* 0x000ea20000000800 */
[----:B0-----:R-:W-:-:S05]  /*0090*/  IMAD R10, R10, UR4, R3 ;  /* 0x000000040a0a7c24 */ /* 0x001fca000f8e0203 */
[C---:B-1----:R-:W-:Y:S02]  /*00a0*/  ISETP.GE.AND P0, PT, R10.reuse, UR6, PT ;  /* 0x000000060a007c0c */ /* 0x042fe4000bf06270 */
[C---:B------:R-:W-:Y:S02]  /*00b0*/  ISETP.GT.AND P1, PT, R10.reuse, UR6, PT ;  /* 0x000000060a007c0c */ /* 0x040fe4000bf24270 */
[C---:B------:R-:W-:Y:S02]  /*00c0*/  ISETP.GT.AND P0, PT, R10.reuse, -0x1, !P0 ;  /* 0xffffffff0a00780c */ /* 0x040fe40004704270 */
[----:B------:R-:W-:Y:S02]  /*00d0*/  ISETP.GT.AND P1, PT, R10, RZ, !P1 ;  /* 0x000000ff0a00720c */ /* 0x000fe40004f24270 */
[----:B------:R-:W-:Y:S01]  /*00e0*/  SHF.R.S32.HI R6, RZ, 0x1f, R10 ;  /* 0x0000001fff067819 */ /* 0x000fe2000001140a */
[----:B--2---:R-:W-:Y:S01]  /*00f0*/  IMAD R14, R14, UR5, R5 ;  /* 0x000000050e0e7c24 */ /* 0x004fe2000f8e0205 */
[----:B------:R-:W0:Y:S03]  /*0100*/  LDCU.64 UR4, c[0x0][0x358] ;  /* 0x00006b00ff0477ac */ /* 0x000e260008000a00 */
[C---:B------:R-:W-:Y:S01]  /*0110*/  VIADD R0, R14.reuse, 0xffffffff ;  /* 0xffffffff0e007836 */ /* 0x040fe20000000000 */
[----:B------:R-:W-:-:S03]  /*0120*/  ISETP.GT.AND P3, PT, R14, UR7, PT ;  /* 0x000000070e007c0c */ /* 0x000fc6000bf64270 */
[----:B------:R-:W-:Y:S01]  /*0130*/  IMAD R5, R0, UR6, RZ ;  /* 0x0000000600057c24 */ /* 0x000fe2000f8e02ff */
[----:B------:R-:W-:-:S04]  /*0140*/  ISETP.NE.AND P3, PT, R14, RZ, !P3 ;  /* 0x000000ff0e00720c */ /* 0x000fc80005f65270 */
[----:B------:R-:W-:Y:S02]  /*0150*/  PLOP3.LUT P6, PT, P3, P0, PT, 0x80, 0x8 ;  /* 0x000000000008781c */ /* 0x000fe40001fc1070 */
[----:B------:R-:W-:Y:S02]  /*0160*/  IADD3 R0, P2, PT, R10, R5, RZ ;  /* 0x000000050a007210 */ /* 0x000fe40007f5e0ff */
[----:B------:R-:W-:Y:S02]  /*0170*/  PLOP3.LUT P5, PT, P3, P1, PT, 0x80, 0x8 ;  /* 0x000000000008781c */ /* 0x000fe40001fa3070 */
[----:B------:R-:W-:Y:S02]  /*0180*/  LEA.HI.X.SX32 R7, R5, R6, 0x1, P2 ;  /* 0x0000000605077211 */ /* 0x000fe400010f0eff */
[----:B---3--:R-:W-:-:S04]  /*0190*/  LEA R8, P2, R0, UR8, 0x2 ;  /* 0x0000000800087c11 */ /* 0x008fc8000f8410ff */
[----:B------:R-:W-:Y:S01]  /*01a0*/  LEA.HI.X R9, R0, UR9, R7, 0x2, P2 ;  /* 0x0000000900097c11 */ /* 0x000fe200090f1407 */
[----:B------:R-:W1:Y:S01]  /*01b0*/  @P6 LDC.64 R2, c[0x0][0x380] ;  /* 0x0000e000ff026b82 */ /* 0x000e620000000a00 */
[----:B------:R-:W-:-:S03]  /*01c0*/  @P6 IMAD.IADD R5, R10, 0x1, R5 ;  /* 0x000000010a056824 */ /* 0x000fc600078e0205 */
[----:B0-----:R-:W2:Y:S04]  /*01d0*/  @P5 LDG.E R0, desc[UR4][R8.64+-0x4] ;  /* 0xfffffc0408005981 */ /* 0x001ea8000c1e1900 */
[----:B------:R-:W0:Y:S01]  /*01e0*/  @P6 LDC R7, c[0x3][0x4] ;  /* 0x00c00100ff076b82 */ /* 0x000e220000000800 */
[----:B-1----:R-:W-:-:S07]  /*01f0*/  @P6 IMAD.WIDE R2, R5, 0x4, R2 ;  /* 0x0000000405026825 */ /* 0x002fce00078e0202 */
[----:B------:R-:W2:Y:S01]  /*0200*/  @P5 LDC R5, c[0x3][RZ] ;  /* 0x00c00000ff055b82 */ /* 0x000ea20000000800 */
[----:B------:R1:W0:Y:S01]  /*0210*/  @P6 LDG.E R2, desc[UR4][R2.64] ;  /* 0x0000000402026981 */ /* 0x000222000c1e1900 */
[C---:B------:R-:W-:Y:S01]  /*0220*/  ISETP.GE.OR P4, PT, R14.reuse, UR7, !P0 ;  /* 0x000000070e007c0c */ /* 0x040fe2000c786670 */
[----:B------:R-:W-:Y:S02]  /*0230*/  VIADD R16, R14, 0x1 ;  /* 0x000000010e107836 */ /* 0x000fe40000000000 */
[----:B------:R-:W-:Y:S02]  /*0240*/  VIADD R4, R10, 0x1 ;  /* 0x000000010a047836 */ /* 0x000fe40000000000 */
[----:B------:R-:W-:Y:S01]  /*0250*/  IMAD R15, R14, UR6, RZ ;  /* 0x000000060e0f7c24 */ /* 0x000fe2000f8e02ff */
[----:B------:R-:W-:Y:S01]  /*0260*/  ISETP.GE.OR P0, PT, R16, UR7, !P0 ;  /* 0x0000000710007c0c */ /* 0x000fe2000c706670 */
[----:B------:R-:W-:Y:S01]  /*0270*/  IMAD.MOV.U32 R11, RZ, RZ, RZ ;  /* 0x000000ffff0b7224 */ /* 0x000fe200078e00ff */
[----:B------:R-:W-:-:S05]  /*0280*/  ISETP.GE.AND P2, PT, R4, UR6, PT ;  /* 0x0000000604007c0c */ /* 0x000fca000bf46270 */
[----:B------:R-:W3:Y:S01]  /*0290*/  @!P4 LDC.64 R12, c[0x0][0x380] ;  /* 0x0000e000ff0ccb82 */ /* 0x000ee20000000a00 */
[----:B------:R-:W-:Y:S01]  /*02a0*/  ISETP.GT.AND P2, PT, R10, -0x2, !P2 ;  /* 0xfffffffe0a00780c */ /* 0x000fe20005744270 */
[----:B------:R-:W-:-:S03]  /*02b0*/  VIADD R17, R15, UR6 ;  /* 0x000000060f117c36 */ /* 0x000fc60008000000 */
[----:B------:R-:W-:-:S03]  /*02c0*/  PLOP3.LUT P3, PT, P3, P2, PT, 0x80, 0x8 ;  /* 0x000000000008781c */ /* 0x000fc60001f65070 */
[----:B------:R-:W4:Y:S08]  /*02d0*/  @!P4 LDC R19, c[0x3][0x10] ;  /* 0x00c00400ff13cb82 */ /* 0x000f300000000800 */
[----:B------:R-:W5:Y:S02]  /*02e0*/  @!P0 LDC R21, c[0x3][0x1c] ;  /* 0x00c00700ff158b82 */ /* 0x000f640000000800 */
[----:B------:R3:W4:Y:S01]  /*02f0*/  @P3 LDG.E R8, desc[UR4][R8.64+0x4] ;  /* 0x0000040408083981 */ /* 0x000722000c1e1900 */
[----:B--2---:R-:W-:Y:S01]  /*0300*/  @P5 FFMA R11, R0, R5, RZ ;  /* 0x00000005000b5223 */ /* 0x004fe200000000ff */
[----:B-1----:R-:W-:-:S03]  /*0310*/  IADD3 R3, P5, PT, R10, R15, RZ ;  /* 0x0000000f0a037210 */ /* 0x002fc60007fbe0ff */
[----:B0-----:R-:W-:Y:S01]  /*0320*/  @P6 FFMA R11, R2, R7, R11 ;  /* 0x00000007020b6223 */ /* 0x001fe2000000000b */
[----:B------:R-:W-:Y:S02]  /*0330*/  LEA.HI.X.SX32 R2, R15, R6, 0x1, P5 ;  /* 0x000000060f027211 */ /* 0x000fe400028f0eff */
[C---:B------:R-:W-:Y:S02]  /*0340*/  LEA R4, P5, R3.reuse, UR8, 0x2 ;  /* 0x0000000803047c11 */ /* 0x040fe4000f8a10ff */
[----:B------:R-:W-:Y:S02]  /*0350*/  IADD3 R0, P6, PT, R10, R17, RZ ;  /* 0x000000110a007210 */ /* 0x000fe40007fde0ff */
[----:B------:R-:W-:Y:S02]  /*0360*/  LEA.HI.X R5, R3, UR9, R2, 0x2, P5 ;  /* 0x0000000903057c11 */ /* 0x000fe4000a8f1402 */
[----:B------:R-:W0:Y:S01]  /*0370*/  @!P0 LDC.64 R2, c[0x0][0x380] ;  /* 0x0000e000ff028b82 */ /* 0x000e220000000a00 */
[----:B------:R-:W-:-:S02]  /*0380*/  ISETP.GE.OR P5, PT, R14, UR7, !P1 ;  /* 0x000000070e007c0c */ /* 0x000fc4000cfa6670 */
[----:B------:R-:W-:Y:S02]  /*0390*/  LEA.HI.X.SX32 R7, R17, R6, 0x1, P6 ;  /* 0x0000000611077211 */ /* 0x000fe400030f0eff */
[----:B------:R-:W-:Y:S01]  /*03a0*/  LEA R6, P6, R0, UR8, 0x2 ;  /* 0x0000000800067c11 */ /* 0x000fe2000f8c10ff */
[----:B------:R-:W-:-:S03]  /*03b0*/  IMAD.IADD R15, R10, 0x1, R15 ;  /* 0x000000010a0f7824 */ /* 0x000fc600078e020f */
[----:B------:R-:W-:Y:S02]  /*03c0*/  LEA.HI.X R7, R0, UR9, R7, 0x2, P6 ;  /* 0x0000000900077c11 */ /* 0x000fe4000b0f1407 */
[----:B------:R-:W-:Y:S01]  /*03d0*/  ISETP.GE.OR P6, PT, R14, UR7, !P2 ;  /* 0x000000070e007c0c */ /* 0x000fe2000d7c6670 */
[----:B---3--:R-:W-:Y:S01]  /*03e0*/  @!P4 IMAD.WIDE R12, R15, 0x4, R12 ;  /* 0x000000040f0cc825 */ /* 0x008fe200078e020c */
[C---:B------:R-:W-:Y:S01]  /*03f0*/  ISETP.GE.OR P1, PT, R16.reuse, UR7, !P1 ;  /* 0x0000000710007c0c */ /* 0x040fe2000cf26670 */
[----:B------:R-:W2:Y:S01]  /*0400*/  @!P5 LDG.E R0, desc[UR4][R4.64+-0x4] ;  /* 0xfffffc040400d981 */ /* 0x000ea2000c1e1900 */
[----:B------:R-:W-:Y:S01]  /*0410*/  ISETP.GE.OR P2, PT, R16, UR7, !P2 ;  /* 0x0000000710007c0c */ /* 0x000fe2000d746670 */
[----:B------:R-:W-:Y:S01]  /*0420*/  @!P0 IMAD.IADD R17, R10, 0x1, R17 ;  /* 0x000000010a118824 */ /* 0x000fe200078e0211 */
[----:B------:R-:W2:Y:S01]  /*0430*/  @!P5 LDC R9, c[0x3][0xc] ;  /* 0x00c00300ff09db82 */ /* 0x000ea20000000800 */
[----:B------:R1:W3:Y:S06]  /*0440*/  @!P4 LDG.E R12, desc[UR4][R12.64] ;  /* 0x000000040c0cc981 */ /* 0x0002ec000c1e1900 */
[----:B------:R5:W3:Y:S01]  /*0450*/  @!P6 LDG.E R10, desc[UR4][R4.64+0x4] ;  /* 0x00000404040ae981 */ /* 0x000ae2000c1e1900 */
[----:B0-----:R-:W-:Y:S01]  /*0460*/  @!P0 IMAD.WIDE R16, R17, 0x4, R2 ;  /* 0x0000000411108825 */ /* 0x001fe200078e0202 */
[----:B------:R-:W0:Y:S02]  /*0470*/  @!P1 LDC R20, c[0x3][0x18] ;  /* 0x00c00600ff149b82 */ /* 0x000e240000000800 */
[----:B------:R-:W0:Y:S04]  /*0480*/  @!P1 LDG.E R14, desc[UR4][R6.64+-0x4] ;  /* 0xfffffc04060e9981 */ /* 0x000e28000c1e1900 */
[----:B------:R-:W3:Y:S02]  /*0490*/  @!P0 LDG.E R16, desc[UR4][R16.64] ;  /* 0x0000000410108981 */ /* 0x000ee4000c1e1900 */
[----:B------:R-:W4:Y:S02]  /*04a0*/  @P3 LDC R2, c[0x3][0x8] ;  /* 0x00c00200ff023b82 */ /* 0x000f240000000800 */
[----:B------:R-:W3:Y:S06]  /*04b0*/  @!P2 LDG.E R18, desc[UR4][R6.64+0x4] ;  /* 0x000004040612a981 */ /* 0x000eec000c1e1900 */
[----:B-1----:R-:W1:Y:S08]  /*04c0*/  @!P6 LDC R13, c[0x3][0x14] ;  /* 0x00c00500ff0deb82 */ /* 0x002e700000000800 */
[----:B-----5:R-:W5:Y:S01]  /*04d0*/  @!P2 LDC R4, c[0x3][0x20] ;  /* 0x00c00800ff04ab82 */ /* 0x020f620000000800 */
[----:B----4-:R-:W-:-:S07]  /*04e0*/  @P3 FFMA R11, R8, R2, R11 ;  /* 0x00000002080b3223 */ /* 0x010fce000000000b */
[----:B------:R-:W4:Y:S02]  /*04f0*/  LDC.64 R2, c[0x0][0x388] ;  /* 0x0000e200ff027b82 */ /* 0x000f240000000a00 */
[----:B----4-:R-:W-:-:S04]  /*0500*/  IMAD.WIDE R2, R15, 0x4, R2 ;  /* 0x000000040f027825 */ /* 0x010fc800078e0202 */
[----:B--2---:R-:W-:-:S04]  /*0510*/  @!P5 FFMA R11, R0, R9, R11 ;  /* 0x00000009000bd223 */ /* 0x004fc8000000000b */
[----:B---3--:R-:W-:-:S04]  /*0520*/  @!P4 FFMA R11, R12, R19, R11 ;  /* 0x000000130c0bc223 */ /* 0x008fc8000000000b */
[----:B-1----:R-:W-:-:S04]  /*0530*/  @!P6 FFMA R11, R10, R13, R11 ;  /* 0x0000000d0a0be223 */ /* 0x002fc8000000000b */
[----:B0-----:R-:W-:-:S04]  /*0540*/  @!P1 FFMA R11, R14, R20, R11 ;  /* 0x000000140e0b9223 */ /* 0x001fc8000000000b */
[----:B------:R-:W-:-:S04]  /*0550*/  @!P0 FFMA R11, R16, R21, R11 ;  /* 0x00000015100b8223 */ /* 0x000fc8000000000b */
[----:B-----5:R-:W-:-:S05]  /*0560*/  @!P2 FFMA R11, R18, R4, R11 ;  /* 0x00000004120ba223 */ /* 0x020fca000000000b */
[----:B------:R-:W-:Y:S01]  /*0570*/  STG.E desc[UR4][R2.64], R11 ;  /* 0x0000000b02007986 */ /* 0x000fe2000c101904 */
[----:B------:R-:W-:Y:S05]  /*0580*/  EXIT ;  /* 0x000000000000794d */ /* 0x000fea0003800000 */
.L_x_28:
        /* <DEDUP_REMOVED lines=15> */
.L_x_40:


//--------------------- .text._Z17conv2DBasicKernelPfS_S_iii --------------------------
	.section	.text._Z17conv2DBasicKernelPfS_S_iii,"ax",@progbits
	.align	128
        .global         _Z17conv2DBasicKernelPfS_S_iii
        .type           _Z17conv2DBasicKernelPfS_S_iii,@function
        .size           _Z17conv2DBasicKernelPfS_S_iii,(.L_x_41 - _Z17conv2DBasicKernelPfS_S_iii)
        .other          _Z17conv2DBasicKernelPfS_S_iii,@"STO_CUDA_ENTRY STV_DEFAULT"
_Z17conv2DBasicKernelPfS_S_iii:
.text._Z17conv2DBasicKernelPfS_S_iii:
[----:B------:R-:W-:Y:S01]  /*0000*/  LDC R1, c[0x0][0x37c] ;  /* 0x0000df00ff017b82 */ /* 0x000fe20000000800 */
[----:B------:R-:W0:Y:S01]  /*0010*/  S2R R0, SR_TID.X ;  /* 0x0000000000007919 */ /* 0x000e220000002100 */
[----:B------:R-:W1:Y:S06]  /*0020*/  LDCU UR6, c[0x0][0x398] ;  /* 0x00007300ff0677ac */ /* 0x000e6c0008000800 */
[----:B------:R-:W0:Y:S01]  /*0030*/  S2UR UR4, SR_CTAID.X ;  /* 0x00000000000479c3 */ /* 0x000e220000002500 */
[----:B------:R-:W2:Y:S01]  /*0040*/  S2R R5, SR_TID.Y ;  /* 0x0000000000057919 */ /* 0x000ea20000002200 */
[----:B------:R-:W3:Y:S06]  /*0050*/  LDCU.64 UR10, c[0x0][0x358] ;  /* 0x00006b00ff0a77ac */ /* 0x000eec0008000a00 */
[----:B------:R-:W0:Y:S08]  /*0060*/  LDC R3, c[0x0][0x360] ;  /* 0x0000d800ff037b82 */ /* 0x000e300000000800 */
[----:B------:R-:W2:Y:S01]  /*0070*/  S2UR UR5, SR_CTAID.Y ;  /* 0x00000000000579c3 */ /* 0x000ea20000002600 */
[----:B-1----:R-:W-:-:S07]  /*0080*/  UISETP.GE.AND UP0, UPT, UR6, URZ, UPT ;  /* 0x000000ff0600728c */ /* 0x002fce000bf06270 */
[----:B------:R-:W2:Y:S01]  /*0090*/  LDC R2, c[0x0][0x364] ;  /* 0x0000d900ff027b82 */ /* 0x000ea20000000800 */
[----:B0-----:R-:W-:Y:S02]  /*00a0*/  IMAD R3, R3, UR4, R0 ;  /* 0x0000000403037c24 */ /* 0x001fe4000f8e0200 */
[----:B------:R-:W-:Y:S02]  /*00b0*/  IMAD.MOV.U32 R0, RZ, RZ, RZ ;  /* 0x000000ffff007224 */ /* 0x000fe400078e00ff */
[----:B--2---:R-:W-:Y:S01]  /*00c0*/  IMAD R2, R2, UR5, R5 ;  /* 0x0000000502027c24 */ /* 0x004fe2000f8e0205 */
[----:B---3--:R-:W-:Y:S06]  /*00d0*/  BRA.U !UP0, `(.L_x_29) ;  /* 0x0000000908c87547 */ /* 0x008fec000b800000 */
[----:B------:R-:W-:Y:S02]  /*00e0*/  UIADD3 UR8, UPT, UPT, -UR6, URZ, URZ ;  /* 0x000000ff06087290 */ /* 0x000fe4000fffe1ff */
[----:B------:R-:W-:Y:S01]  /*00f0*/  VIADD R4, R3, -UR6 ;  /* 0x8000000603047c36 */ /* 0x000fe20008000000 */
[----:B------:R-:W-:Y:S01]  /*0100*/  UIADD3 UR9, UPT, UPT, -UR6, 0x3, URZ ;  /* 0x0000000306097890 */ /* 0x000fe2000fffe1ff */
[----:B------:R-:W-:Y:S01]  /*0110*/  IMAD.MOV.U32 R0, RZ, RZ, RZ ;  /* 0x000000ffff007224 */ /* 0x000fe200078e00ff */
[----:B------:R-:W-:Y:S02]  /*0120*/  USHF.L.U32 UR12, UR6, 0x1, URZ ;  /* 0x00000001060c7899 */ /* 0x000fe400080006ff */
[----:B------:R-:W-:-:S10]  /*0130*/  UMOV UR4, UR8 ;  /* 0x0000000800047c82 */ /* 0x000fd40008000000 */
.L_x_36:
[----:B------:R-:W0:Y:S01]  /*0140*/  LDCU UR14, c[0x0][0x398] ;  /* 0x00007300ff0e77ac */ /* 0x000e220008000800 */
[----:B------:R-:W-:Y:S01]  /*0150*/  IADD3 R5, PT, PT, R2, UR4, RZ ;  /* 0x0000000402057c10 */ /* 0x000fe2000fffe0ff */
[----:B------:R-:W-:Y:S01]  /*0160*/  IMAD.U32 R6, RZ, RZ, UR8 ;  /* 0x00000008ff067e24 */ /* 0x000fe2000f8e00ff */
[----:B------:R-:W1:Y:S01]  /*0170*/  LDCU UR6, c[0x0][0x3a0] ;  /* 0x00007400ff0677ac */ /* 0x000e620008000800 */
[----:B------:R-:W-:Y:S01]  /*0180*/  UISETP.GE.U32.AND UP1, UPT, UR12, 0x7, UPT ;  /* 0x000000070c00788c */ /* 0x000fe2000bf26070 */
[----:B------:R-:W-:Y:S01]  /*0190*/  UMOV UR7, UR4 ;  /* 0x0000000400077c82 */ /* 0x000fe20008000000 */
[----:B0-----:R-:W-:Y:S02]  /*01a0*/  UIADD3 UR5, UPT, UPT, UR4, UR14, URZ ;  /* 0x0000000e04057290 */ /* 0x001fe4000fffe0ff */
[----:B------:R-:W-:Y:S01]  /*01b0*/  UIADD3 UR4, UPT, UPT, UR4, 0x1, URZ ;  /* 0x0000000104047890 */ /* 0x000fe2000fffe0ff */
[----:B-1----:R-:W-:Y:S01]  /*01c0*/  ISETP.GE.AND P0, PT, R5, UR6, PT ;  /* 0x0000000605007c0c */ /* 0x002fe2000bf06270 */
[----:B------:R-:W-:-:S02]  /*01d0*/  UIMAD UR6, UR5, UR12, UR5 ;  /* 0x0000000c050672a4 */ /* 0x000fc4000f8e0205 */
[----:B------:R-:W-:Y:S01]  /*01e0*/  UISETP.NE.AND UP0, UPT, UR7, UR14, UPT ;  /* 0x0000000e0700728c */ /* 0x000fe2000bf05270 */
[----:B------:R-:W-:Y:S01]  /*01f0*/  ISETP.GT.AND P0, PT, R5, -0x1, !P0 ;  /* 0xffffffff0500780c */ /* 0x000fe20004704270 */
[----:B------:R-:W-:Y:S01]  /*0200*/  UIADD3 UR13, UPT, UPT, UR6, UR14, URZ ;  /* 0x0000000e060d7290 */ /* 0x000fe2000fffe0ff */
[----:B------:R-:W-:Y:S11]  /*0210*/  BRA.U !UP1, `(.L_x_30) ;  /* 0x0000000509307547 */ /* 0x000ff6000b800000 */
[----:B------:R-:W0:Y:S01]  /*0220*/  LDCU UR7, c[0x0][0x39c] ;  /* 0x00007380ff0777ac */ /* 0x000e220008000800 */
[----:B------:R-:W-:Y:S01]  /*0230*/  IMAD.U32 R11, RZ, RZ, UR6 ;  /* 0x00000006ff0b7e24 */ /* 0x000fe2000f8e00ff */
[----:B------:R-:W-:Y:S01]  /*0240*/  MOV R13, UR9 ;  /* 0x00000009000d7c02 */ /* 0x000fe20008000f00 */
[----:B------:R-:W-:Y:S01]  /*0250*/  IMAD.MOV.U32 R12, RZ, RZ, R4 ;  /* 0x000000ffff0c7224 */ /* 0x000fe200078e0004 */
[----:B------:R-:W-:Y:S01]  /*0260*/  UIADD3 UR5, UPT, UPT, UR12, 0x1, URZ ;  /* 0x000000010c057890 */ /* 0x000fe2000fffe0ff */
[----:B------:R-:W1:Y:S03]  /*0270*/  LDCU UR14, c[0x0][0x39c] ;  /* 0x00007380ff0e77ac */ /* 0x000e660008000800 */
[----:B------:R-:W-:-:S04]  /*0280*/  ULOP3.LUT UR5, UR5, 0xfffffff8, URZ, 0xc0, !UPT ;  /* 0xfffffff805057892 */ /* 0x000fc8000f8ec0ff */
[----:B------:R-:W-:Y:S01]  /*0290*/  UIADD3 UR5, UPT, UPT, -UR5, URZ, URZ ;  /* 0x000000ff05057290 */ /* 0x000fe2000fffe1ff */
[----:B0-----:R-:W-:-:S11]  /*02a0*/  IMAD R10, R5, UR7, R4 ;  /* 0x00000007050a7c24 */ /* 0x001fd6000f8e0204 */
.L_x_31:
[----:B------:R-:W0:Y:S01]  /*02b0*/  LDC.64 R6, c[0x0][0x388] ;  /* 0x0000e200ff067b82 */ /* 0x000e220000000a00 */
[C---:B-1----:R-:W-:Y:S01]  /*02c0*/  ISETP.GE.AND P3, PT, R12.reuse, UR14, PT ;  /* 0x0000000e0c007c0c */ /* 0x042fe2000bf66270 */
[----:B------:R-:W-:-:S03]  /*02d0*/  VIADD R14, R12, 0x1 ;  /* 0x000000010c0e7836 */ /* 0x000fc60000000000 */
[----:B------:R-:W-:Y:S02]  /*02e0*/  ISETP.GT.AND P3, PT, R12, -0x1, !P3 ;  /* 0xffffffff0c00780c */ /* 0x000fe40005f64270 */
[C---:B------:R-:W-:Y:S01]  /*02f0*/  ISETP.GE.AND P2, PT, R14.reuse, UR14, PT ;  /* 0x0000000e0e007c0c */ /* 0x040fe2000bf46270 */
[----:B------:R-:W1:Y:S01]  /*0300*/  LDC.64 R8, c[0x0][0x380] ;  /* 0x0000e000ff087b82 */ /* 0x000e620000000a00 */
[----:B------:R-:W-:Y:S02]  /*0310*/  PLOP3.LUT P3, PT, P0, P3, PT, 0x80, 0x8 ;  /* 0x000000000008781c */ /* 0x000fe40000767070 */
[----:B------:R-:W-:-:S04]  /*0320*/  ISETP.GT.AND P2, PT, R14, -0x1, !P2 ;  /* 0xffffffff0e00780c */ /* 0x000fc80005744270 */
[----:B------:R-:W-:Y:S01]  /*0330*/  PLOP3.LUT P2, PT, P0, P2, PT, 0x80, 0x8 ;  /* 0x000000000008781c */ /* 0x000fe20000745070 */
[----:B0-----:R-:W-:-:S06]  /*0340*/  IMAD.WIDE R6, R11, 0x4, R6 ;  /* 0x000000040b067825 */ /* 0x001fcc00078e0206 */
[----:B------:R-:W2:Y:S01]  /*0350*/  @P3 LDG.E R15, desc[UR10][R6.64] ;  /* 0x0000000a060f3981 */ /* 0x000ea2000c1e1900 */
[----:B-1----:R-:W-:-:S05]  /*0360*/  IMAD.WIDE R8, R10, 0x4, R8 ;  /* 0x000000040a087825 */ /* 0x002fca00078e0208 */
[----:B------:R-:W3:Y:S04]  /*0370*/  @P2 LDG.E R17, desc[UR10][R6.64+0x4] ;  /* 0x0000040a06112981 */ /* 0x000ee8000c1e1900 */
[----:B------:R-:W2:Y:S04]  /*0380*/  @P3 LDG.E R14, desc[UR10][R8.64] ;  /* 0x0000000a080e3981 */ /* 0x000ea8000c1e1900 */
[----:B------:R-:W3:Y:S01]  /*0390*/  @P2 LDG.E R16, desc[UR10][R8.64+0x4] ;  /* 0x0000040a08102981 */ /* 0x000ee2000c1e1900 */
[C---:B------:R-:W-:Y:S02]  /*03a0*/  VIADD R18, R12.reuse, 0x2 ;  /* 0x000000020c127836 */ /* 0x040fe40000000000 */
[----:B------:R-:W-:-:S03]  /*03b0*/  VIADD R19, R12, 0x3 ;  /* 0x000000030c137836 */ /* 0x000fc60000000000 */
[----:B------:R-:W-:Y:S02]  /*03c0*/  ISETP.GE.AND P1, PT, R18, UR14, PT ;  /* 0x0000000e12007c0c */ /* 0x000fe4000bf26270 */
[----:B------:R-:W-:Y:S02]  /*03d0*/  IADD3 R20, PT, PT, R12, 0x4, RZ ;  /* 0x000000040c147810 */ /* 0x000fe40007ffe0ff */
[C---:B------:R-:W-:Y:S02]  /*03e0*/  ISETP.GE.AND P6, PT, R19.reuse, UR14, PT ;  /* 0x0000000e13007c0c */ /* 0x040fe4000bfc6270 */
[----:B------:R-:W-:Y:S01]  /*03f0*/  ISETP.GT.AND P1, PT, R18, -0x1, !P1 ;  /* 0xffffffff1200780c */ /* 0x000fe20004f24270 */
[----:B------:R-:W-:Y:S01]  /*0400*/  VIADD R18, R12, 0x5 ;  /* 0x000000050c127836 */ /* 0x000fe20000000000 */
[----:B------:R-:W-:Y:S02]  /*0410*/  ISETP.GE.AND P5, PT, R20, UR14, PT ;  /* 0x0000000e14007c0c */ /* 0x000fe4000bfa6270 */
[----:B------:R-:W-:-:S02]  /*0420*/  ISETP.GT.AND P6, PT, R19, -0x1, !P6 ;  /* 0xffffffff1300780c */ /* 0x000fc400077c4270 */
[----:B------:R-:W-:Y:S01]  /*0430*/  PLOP3.LUT P1, PT, P0, P1, PT, 0x80, 0x8 ;  /* 0x000000000008781c */ /* 0x000fe20000723070 */
[----:B------:R-:W-:Y:S01]  /*0440*/  VIADD R19, R12, 0x6 ;  /* 0x000000060c137836 */ /* 0x000fe20000000000 */
[----:B------:R-:W-:Y:S02]  /*0450*/  ISETP.GE.AND P4, PT, R18, UR14, PT ;  /* 0x0000000e12007c0c */ /* 0x000fe4000bf86270 */
[----:B------:R-:W-:Y:S02]  /*0460*/  ISETP.GT.AND P5, PT, R20, -0x1, !P5 ;  /* 0xffffffff1400780c */ /* 0x000fe40006fa4270 */
[----:B------:R-:W-:Y:S01]  /*0470*/  ISETP.GT.AND P4, PT, R18, -0x1, !P4 ;  /* 0xffffffff1200780c */ /* 0x000fe20006784270 */
[----:B------:R-:W-:Y:S01]  /*0480*/  VIADD R18, R12, 0x7 ;  /* 0x000000070c127836 */ /* 0x000fe20000000000 */
[----:B------:R-:W-:Y:S02]  /*0490*/  PLOP3.LUT P5, PT, P0, P5, PT, 0x80, 0x8 ;  /* 0x000000000008781c */ /* 0x000fe400007ab070 */
[----:B------:R-:W-:-:S13]  /*04a0*/  PLOP3.LUT P4, PT, P0, P4, PT, 0x80, 0x8 ;  /* 0x000000000008781c */ /* 0x000fda0000789070 */
[----:B------:R-:W4:Y:S04]  /*04b0*/  @P4 LDG.E R21, desc[UR10][R6.64+0x14] ;  /* 0x0000140a06154981 */ /* 0x000f28000c1e1900 */
[----:B------:R-:W4:Y:S01]  /*04c0*/  @P4 LDG.E R20, desc[UR10][R8.64+0x14] ;  /* 0x0000140a08144981 */ /* 0x000f22000c1e1900 */
[----:B--2---:R-:W-:Y:S01]  /*04d0*/  @P3 FFMA R0, R15, R14, R0 ;  /* 0x0000000e0f003223 */ /* 0x004fe20000000000 */
[----:B------:R-:W-:Y:S02]  /*04e0*/  PLOP3.LUT P3, PT, P0, P6, PT, 0x80, 0x8 ;  /* 0x000000000008781c */ /* 0x000fe4000076d070 */
[----:B------:R-:W2:Y:S01]  /*04f0*/  @P1 LDG.E R15, desc[UR10][R6.64+0x8] ;  /* 0x0000080a060f1981 */ /* 0x000ea2000c1e1900 */
[----:B------:R-:W-:Y:S01]  /*0500*/  ISETP.GE.AND P6, PT, R19, UR14, PT ;  /* 0x0000000e13007c0c */ /* 0x000fe2000bfc6270 */
[----:B---3--:R-:W-:Y:S01]  /*0510*/  @P2 FFMA R0, R17, R16, R0 ;  /* 0x0000001011002223 */ /* 0x008fe20000000000 */
[----:B------:R-:W-:Y:S01]  /*0520*/  ISETP.GE.AND P2, PT, R18, UR14, PT ;  /* 0x0000000e12007c0c */ /* 0x000fe2000bf46270 */
[----:B------:R-:W2:Y:S01]  /*0530*/  @P1 LDG.E R14, desc[UR10][R8.64+0x8] ;  /* 0x0000080a080e1981 */ /* 0x000ea2000c1e1900 */
[----:B------:R-:W-:-:S02]  /*0540*/  ISETP.GT.AND P6, PT, R19, -0x1, !P6 ;  /* 0xffffffff1300780c */ /* 0x000fc400077c4270 */
[----:B------:R-:W-:Y:S01]  /*0550*/  ISETP.GT.AND P2, PT, R18, -0x1, !P2 ;  /* 0xffffffff1200780c */ /* 0x000fe20005744270 */
[----:B------:R-:W3:Y:S01]  /*0560*/  @P5 LDG.E R19, desc[UR10][R6.64+0x10] ;  /* 0x0000100a06135981 */ /* 0x000ee2000c1e1900 */
[----:B------:R-:W-:-:S03]  /*0570*/  PLOP3.LUT P6, PT, P0, P6, PT, 0x80, 0x8 ;  /* 0x000000000008781c */ /* 0x000fc600007cd070 */
[----:B------:R-:W5:Y:S01]  /*0580*/  @P3 LDG.E R17, desc[UR10][R6.64+0xc] ;  /* 0x00000c0a06113981 */ /* 0x000f62000c1e1900 */
[----:B------:R-:W-:-:S03]  /*0590*/  PLOP3.LUT P2, PT, P0, P2, PT, 0x80, 0x8 ;  /* 0x000000000008781c */ /* 0x000fc60000745070 */
[----:B------:R-:W5:Y:S04]  /*05a0*/  @P3 LDG.E R16, desc[UR10][R8.64+0xc] ;  /* 0x00000c0a08103981 */ /* 0x000f68000c1e1900 */
[----:B------:R-:W3:Y:S04]  /*05b0*/  @P5 LDG.E R18, desc[UR10][R8.64+0x10] ;  /* 0x0000100a08125981 */ /* 0x000ee8000c1e1900 */
[----:B------:R-:W4:Y:S04]  /*05c0*/  @P6 LDG.E R23, desc[UR10][R6.64+0x18] ;  /* 0x0000180a06176981 */ /* 0x000f28000c1e1900 */
[----:B------:R-:W4:Y:S04]  /*05d0*/  @P6 LDG.E R22, desc[UR10][R8.64+0x18] ;  /* 0x0000180a08166981 */ /* 0x000f28000c1e1900 */
[----:B------:R-:W4:Y:S04]  /*05e0*/  @P2 LDG.E R25, desc[UR10][R6.64+0x1c] ;  /* 0x00001c0a06192981 */ /* 0x000f28000c1e1900 */
[----:B------:R-:W4:Y:S01]  /*05f0*/  @P2 LDG.E R24, desc[UR10][R8.64+0x1c] ;  /* 0x00001c0a08182981 */ /* 0x000f22000c1e1900 */
[----:B------:R-:W-:-:S04]  /*0600*/  UIADD3 UR5, UPT, UPT, UR5, 0x8, URZ ;  /* 0x0000000805057890 */ /* 0x000fc8000fffe0ff */
[----:B------:R-:W-:Y:S01]  /*0610*/  UISETP.NE.AND UP1, UPT, UR5, URZ, UPT ;  /* 0x000000ff0500728c */ /* 0x000fe2000bf25270 */
[----:B------:R-:W-:Y:S01]  /*0620*/  IADD3 R13, PT, PT, R13, 0x8, RZ ;  /* 0x000000080d0d7810 */ /* 0x000fe20007ffe0ff */
[----:B------:R-:W-:Y:S01]  /*0630*/  VIADD R12, R12, 0x8 ;  /* 0x000000080c0c7836 */ /* 0x000fe20000000000 */
[----:B------:R-:W-:Y:S01]  /*0640*/  IADD3 R10, PT, PT, R10, 0x8, RZ ;  /* 0x000000080a0a7810 */ /* 0x000fe20007ffe0ff */
[----:B------:R-:W-:Y:S02]  /*0650*/  VIADD R11, R11, 0x8 ;  /* 0x000000080b0b7836 */ /* 0x000fe40000000000 */
[----:B--2---:R-:W-:-:S04]  /*0660*/  @P1 FFMA R0, R15, R14, R0 ;  /* 0x0000000e0f001223 */ /* 0x004fc80000000000 */
[----:B-----5:R-:W-:-:S04]  /*0670*/  @P3 FFMA R0, R17, R16, R0 ;  /* 0x0000001011003223 */ /* 0x020fc80000000000 */
[----:B---3--:R-:W-:-:S04]  /*0680*/  @P5 FFMA R0, R19, R18, R0 ;  /* 0x0000001213005223 */ /* 0x008fc80000000000 */
[----:B----4-:R-:W-:-:S04]  /*0690*/  @P4 FFMA R0, R21, R20, R0 ;  /* 0x0000001415004223 */ /* 0x010fc80000000000 */
[----:B------:R-:W-:-:S04]  /*06a0*/  @P6 FFMA R0, R23, R22, R0 ;  /* 0x0000001617006223 */ /* 0x000fc80000000000 */
[----:B------:R-:W-:Y:S01]  /*06b0*/  @P2 FFMA R0, R25, R24, R0 ;  /* 0x0000001819002223 */ /* 0x000fe20000000000 */
[----:B------:R-:W-:Y:S06]  /*06c0*/  BRA.U UP1, `(.L_x_31) ;  /* 0xfffffff901f87547 */ /* 0x000fec000b83ffff */
[----:B------:R-:W-:-:S07]  /*06d0*/  VIADD R6, R13, 0xfffffffd ;  /* 0xfffffffd0d067836 */ /* 0x000fce0000000000 */
.L_x_30:
[----:B------:R-:W0:Y:S01]  /*06e0*/  LDCU UR6, c[0x0][0x398] ;  /* 0x00007300ff0677ac */ /* 0x000e220008000800 */
[----:B------:R-:W-:Y:S01]  /*06f0*/  ULOP3.LUT UR5, UR12, 0x6, URZ, 0xc0, !UPT ;  /* 0x000000060c057892 */ /* 0x000fe2000f8ec0ff */
[----:B------:R-:W1:Y:S03]  /*0700*/  LDCU UR7, c[0x0][0x39c] ;  /* 0x00007380ff0777ac */ /* 0x000e660008000800 */
[----:B------:R-:W-:Y:S02]  /*0710*/  UISETP.GE.U32.AND UP1, UPT, UR5, 0x3, UPT ;  /* 0x000000030500788c */ /* 0x000fe4000bf26070 */
[----:B0-----:R-:W-:-:S07]  /*0720*/  ULOP3.LUT UP2, URZ, UR6, 0x1, URZ, 0xc0, !UPT ;  /* 0x0000000106ff7892 */ /* 0x001fce000f84c0ff */
[----:B------:R-:W-:Y:S05]  /*0730*/  BRA.U !UP1, `(.L_x_32) ;  /* 0x0000000109907547 */ /* 0x000fea000b800000 */
[----:B------:R-:W0:Y:S01]  /*0740*/  LDCU UR5, c[0x0][0x39c] ;  /* 0x00007380ff0577ac */ /* 0x000e220008000800 */
[----:B------:R-:W2:Y:S01]  /*0750*/  LDC.64 R8, c[0x0][0x388] ;  /* 0x0000e200ff087b82 */ /* 0x000ea20000000a00 */
[----:B------:R-:W-:-:S04]  /*0760*/  IMAD.IADD R12, R3, 0x1, R6 ;  /* 0x00000001030c7824 */ /* 0x000fc800078e0206 */
[C---:B------:R-:W-:Y:S01]  /*0770*/  VIADD R13, R12.reuse, 0x2 ;  /* 0x000000020c0d7836 */ /* 0x040fe20000000000 */
[C---:B------:R-:W-:Y:S01]  /*0780*/  IADD3 R7, PT, PT, R12.reuse, 0x1, RZ ;  /* 0x000000010c077810 */ /* 0x040fe20007ffe0ff */
[C---:B------:R-:W-:Y:S01]  /*0790*/  VIADD R14, R12.reuse, 0x3 ;  /* 0x000000030c0e7836 */ /* 0x040fe20000000000 */
[----:B------:R-:W3:Y:S01]  /*07a0*/  LDC.64 R10, c[0x0][0x380] ;  /* 0x0000e000ff0a7b82 */ /* 0x000ee20000000a00 */
[C---:B0-----:R-:W-:Y:S02]  /*07b0*/  ISETP.GE.AND P1, PT, R12.reuse, UR5, PT ;  /* 0x000000050c007c0c */ /* 0x041fe4000bf26270 */
[----:B------:R-:W-:Y:S02]  /*07c0*/  ISETP.GE.AND P2, PT, R7, UR5, PT ;  /* 0x0000000507007c0c */ /* 0x000fe4000bf46270 */
[----:B------:R-:W-:Y:S02]  /*07d0*/  ISETP.GT.AND P1, PT, R12, -0x1, !P1 ;  /* 0xffffffff0c00780c */ /* 0x000fe40004f24270 */
[----:B------:R-:W-:-:S02]  /*07e0*/  ISETP.GE.AND P3, PT, R13, UR5, PT ;  /* 0x000000050d007c0c */ /* 0x000fc4000bf66270 */
[----:B------:R-:W-:Y:S02]  /*07f0*/  ISETP.GT.AND P2, PT, R7, -0x1, !P2 ;  /* 0xffffffff0700780c */ /* 0x000fe40005744270 */
[----:B------:R-:W-:Y:S02]  /*0800*/  PLOP3.LUT P1, PT, P0, P1, PT, 0x80, 0x8 ;  /* 0x000000000008781c */ /* 0x000fe40000723070 */
[----:B------:R-:W-:Y:S02]  /*0810*/  IADD3 R7, PT, PT, R6, UR13, RZ ;  /* 0x0000000d06077c10 */ /* 0x000fe4000fffe0ff */
[----:B------:R-:W-:Y:S01]  /*0820*/  ISETP.GT.AND P3, PT, R13, -0x1, !P3 ;  /* 0xffffffff0d00780c */ /* 0x000fe20005f64270 */
[----:B------:R-:W-:Y:S01]  /*0830*/  IMAD R13, R5, UR5, R12 ;  /* 0x00000005050d7c24 */ /* 0x000fe2000f8e020c */
[----:B------:R-:W-:Y:S01]  /*0840*/  ISETP.GE.AND P4, PT, R14, UR5, PT ;  /* 0x000000050e007c0c */ /* 0x000fe2000bf86270 */
[----:B--2---:R-:W-:Y:S01]  /*0850*/  IMAD.WIDE R8, R7, 0x4, R8 ;  /* 0x0000000407087825 */ /* 0x004fe200078e0208 */
[----:B------:R-:W-:-:S02]  /*0860*/  PLOP3.LUT P2, PT, P0, P2, PT, 0x80, 0x8 ;  /* 0x000000000008781c */ /* 0x000fc40000745070 */
[----:B------:R-:W-:Y:S01]  /*0870*/  ISETP.GT.AND P4, PT, R14, -0x1, !P4 ;  /* 0xffffffff0e00780c */ /* 0x000fe20006784270 */
[----:B---3--:R-:W-:Y:S01]  /*0880*/  IMAD.WIDE R10, R13, 0x4, R10 ;  /* 0x000000040d0a7825 */ /* 0x008fe200078e020a */
[----:B------:R-:W-:Y:S01]  /*0890*/  PLOP3.LUT P3, PT, P0, P3, PT, 0x80, 0x8 ;  /* 0x000000000008781c */ /* 0x000fe20000767070 */
[----:B------:R-:W2:Y:S01]  /*08a0*/  @P1 LDG.E R7, desc[UR10][R8.64] ;  /* 0x0000000a08071981 */ /* 0x000ea2000c1e1900 */
[----:B------:R-:W-:-:S03]  /*08b0*/  PLOP3.LUT P4, PT, P0, P4, PT, 0x80, 0x8 ;  /* 0x000000000008781c */ /* 0x000fc60000789070 */
[----:B------:R-:W2:Y:S04]  /*08c0*/  @P1 LDG.E R12, desc[UR10][R10.64] ;  /* 0x0000000a0a0c1981 */ /* 0x000ea8000c1e1900 */
[----:B------:R-:W3:Y:S04]  /*08d0*/  @P2 LDG.E R13, desc[UR10][R8.64+0x4] ;  /* 0x0000040a080d2981 */ /* 0x000ee8000c1e1900 */
[----:B------:R-:W3:Y:S04]  /*08e0*/  @P2 LDG.E R14, desc[UR10][R10.64+0x4] ;  /* 0x0000040a0a0e2981 */ /* 0x000ee8000c1e1900 */
[----:B------:R-:W4:Y:S04]  /*08f0*/  @P3 LDG.E R15, desc[UR10][R8.64+0x8] ;  /* 0x0000080a080f3981 */ /* 0x000f28000c1e1900 */
[----:B------:R-:W4:Y:S04]  /*0900*/  @P3 LDG.E R16, desc[UR10][R10.64+0x8] ;  /* 0x0000080a0a103981 */ /* 0x000f28000c1e1900 */
[----:B------:R-:W5:Y:S04]  /*0910*/  @P4 LDG.E R17, desc[UR10][R8.64+0xc] ;  /* 0x00000c0a08114981 */ /* 0x000f68000c1e1900 */
[----:B------:R-:W5:Y:S01]  /*0920*/  @P4 LDG.E R18, desc[UR10][R10.64+0xc] ;  /* 0x00000c0a0a124981 */ /* 0x000f62000c1e1900 */
[----:B------:R-:W-:-:S02]  /*0930*/  VIADD R6, R6, 0x4 ;  /* 0x0000000406067836 */ /* 0x000fc40000000000 */
[----:B--2---:R-:W-:-:S04]  /*0940*/  @P1 FFMA R0, R7, R12, R0 ;  /* 0x0000000c07001223 */ /* 0x004fc80000000000 */
[----:B---3--:R-:W-:-:S04]  /*0950*/  @P2 FFMA R0, R13, R14, R0 ;  /* 0x0000000e0d002223 */ /* 0x008fc80000000000 */
[----:B----4-:R-:W-:-:S04]  /*0960*/  @P3 FFMA R0, R15, R16, R0 ;  /* 0x000000100f003223 */ /* 0x010fc80000000000 */
[----:B-----5:R-:W-:-:S07]  /*0970*/  @P4 FFMA R0, R17, R18, R0 ;  /* 0x0000001211004223 */ /* 0x020fce0000000000 */
.L_x_32:
[----:B------:R-:W-:Y:S05]  /*0980*/  BRA.U !UP2, `(.L_x_33) ;  /* 0x000000010a587547 */ /* 0x000fea000b800000 */
[----:B------:R-:W0:Y:S01]  /*0990*/  LDCU UR5, c[0x0][0x39c] ;  /* 0x00007380ff0577ac */ /* 0x000e220008000800 */
[----:B------:R-:W2:Y:S01]  /*09a0*/  LDC.64 R8, c[0x0][0x388] ;  /* 0x0000e200ff087b82 */ /* 0x000ea20000000a00 */
[----:B------:R-:W-:Y:S02]  /*09b0*/  IMAD.IADD R10, R3, 0x1, R6 ;  /* 0x00000001030a7824 */ /* 0x000fe400078e0206 */
[----:B------:R-:W-:-:S03]  /*09c0*/  VIADD R11, R6, UR13 ;  /* 0x0000000d060b7c36 */ /* 0x000fc60008000000 */
[C---:B------:R-:W-:Y:S02]  /*09d0*/  IADD3 R7, PT, PT, R10.reuse, 0x1, RZ ;  /* 0x000000010a077810 */ /* 0x040fe40007ffe0ff */
[----:B------:R-:W3:Y:S01]  /*09e0*/  LDC.64 R12, c[0x0][0x380] ;  /* 0x0000e000ff0c7b82 */ /* 0x000ee20000000a00 */
[C---:B0-----:R-:W-:Y:S02]  /*09f0*/  ISETP.GE.AND P1, PT, R10.reuse, UR5, PT ;  /* 0x000000050a007c0c */ /* 0x041fe4000bf26270 */
[C---:B------:R-:W-:Y:S02]  /*0a00*/  ISETP.GE.AND P2, PT, R7.reuse, UR5, PT ;  /* 0x0000000507007c0c */ /* 0x040fe4000bf46270 */
[----:B------:R-:W-:Y:S02]  /*0a10*/  ISETP.GT.AND P1, PT, R10, -0x1, !P1 ;  /* 0xffffffff0a00780c */ /* 0x000fe40004f24270 */
[----:B------:R-:W-:Y:S01]  /*0a20*/  ISETP.GT.AND P2, PT, R7, -0x1, !P2 ;  /* 0xffffffff0700780c */ /* 0x000fe20005744270 */
[----:B------:R-:W-:Y:S01]  /*0a30*/  IMAD R7, R5, UR5, R10 ;  /* 0x0000000505077c24 */ /* 0x000fe2000f8e020a */
[----:B------:R-:W-:Y:S01]  /*0a40*/  PLOP3.LUT P1, PT, P0, P1, PT, 0x80, 0x8 ;  /* 0x000000000008781c */ /* 0x000fe20000723070 */
[----:B--2---:R-:W-:Y:S01]  /*0a50*/  IMAD.WIDE R10, R11, 0x4, R8 ;  /* 0x000000040b0a7825 */ /* 0x004fe200078e0208 */
[----:B------:R-:W-:-:S03]  /*0a60*/  PLOP3.LUT P2, PT, P0, P2, PT, 0x80, 0x8 ;  /* 0x000000000008781c */ /* 0x000fc60000745070 */
[----:B---3--:R-:W-:-:S08]  /*0a70*/  IMAD.WIDE R8, R7, 0x4, R12 ;  /* 0x0000000407087825 */ /* 0x008fd000078e020c */
[----:B------:R-:W2:Y:S04]  /*0a80*/  @P1 LDG.E R7, desc[UR10][R10.64] ;  /* 0x0000000a0a071981 */ /* 0x000ea8000c1e1900 */
[----:B------:R-:W2:Y:S04]  /*0a90*/  @P1 LDG.E R12, desc[UR10][R8.64] ;  /* 0x0000000a080c1981 */ /* 0x000ea8000c1e1900 */
[----:B------:R-:W3:Y:S04]  /*0aa0*/  @P2 LDG.E R13, desc[UR10][R10.64+0x4] ;  /* 0x0000040a0a0d2981 */ /* 0x000ee8000c1e1900 */
[----:B------:R-:W3:Y:S01]  /*0ab0*/  @P2 LDG.E R14, desc[UR10][R8.64+0x4] ;  /* 0x0000040a080e2981 */ /* 0x000ee2000c1e1900 */
[----:B------:R-:W-:-:S02]  /*0ac0*/  VIADD R6, R6, 0x2 ;  /* 0x0000000206067836 */ /* 0x000fc40000000000 */
[----:B--2---:R-:W-:-:S04]  /*0ad0*/  @P1 FFMA R0, R7, R12, R0 ;  /* 0x0000000c07001223 */ /* 0x004fc80000000000 */
[----:B---3--:R-:W-:-:S07]  /*0ae0*/  @P2 FFMA R0, R13, R14, R0 ;  /* 0x0000000e0d002223 */ /* 0x008fce0000000000 */
.L_x_33:
[----:B------:R-:W-:Y:S01]  /*0af0*/  IADD3 R12, PT, PT, R3, R6, RZ ;  /* 0x00000006030c7210 */ /* 0x000fe20007ffe0ff */
[----:B------:R-:W-:Y:S03]  /*0b00*/  BSSY.RECONVERGENT B0, `(.L_x_34) ;  /* 0x000000e000007945 */ /* 0x000fe60003800200 */
[----:B-1----:R-:W-:-:S04]  /*0b10*/  ISETP.GE.AND P1, PT, R12, UR7, PT ;  /* 0x000000070c007c0c */ /* 0x002fc8000bf26270 */
[----:B------:R-:W-:-:S04]  /*0b20*/  ISETP.GT.AND P1, PT, R12, -0x1, !P1 ;  /* 0xffffffff0c00780c */ /* 0x000fc80004f24270 */
[----:B------:R-:W-:-:S13]  /*0b30*/  PLOP3.LUT P1, PT, P0, P1, PT, 0x80, 0x8 ;  /* 0x000000000008781c */ /* 0x000fda0000723070 */
[----:B------:R-:W-:Y:S05]  /*0b40*/  @!P1 BRA `(.L_x_35) ;  /* 0x0000000000249947 */ /* 0x000fea0003800000 */
[----:B------:R-:W0:Y:S01]  /*0b50*/  LDC.64 R8, c[0x0][0x388] ;  /* 0x0000e200ff087b82 */ /* 0x000e220000000a00 */
[----:B------:R-:W-:Y:S02]  /*0b60*/  VIADD R7, R6, UR13 ;  /* 0x0000000d06077c36 */ /* 0x000fe40008000000 */
[----:B------:R-:W-:-:S05]  /*0b70*/  IMAD R5, R5, UR7, R12 ;  /* 0x0000000705057c24 */ /* 0x000fca000f8e020c */
[----:B------:R-:W1:Y:S01]  /*0b80*/  LDC.64 R10, c[0x0][0x380] ;  /* 0x0000e000ff0a7b82 */ /* 0x000e620000000a00 */
[----:B0-----:R-:W-:-:S06]  /*0b90*/  IMAD.WIDE R6, R7, 0x4, R8 ;  /* 0x0000000407067825 */ /* 0x001fcc00078e0208 */
[----:B------:R-:W2:Y:S01]  /*0ba0*/  LDG.E R7, desc[UR10][R6.64] ;  /* 0x0000000a06077981 */ /* 0x000ea2000c1e1900 */
[----:B-1----:R-:W-:-:S06]  /*0bb0*/  IMAD.WIDE R8, R5, 0x4, R10 ;  /* 0x0000000405087825 */ /* 0x002fcc00078e020a */
[----:B------:R-:W2:Y:S02]  /*0bc0*/  LDG.E R8, desc[UR10][R8.64] ;  /* 0x0000000a08087981 */ /* 0x000ea4000c1e1900 */
[----:B--2---:R-:W-:-:S07]  /*0bd0*/  FFMA R0, R7, R8, R0 ;  /* 0x0000000807007223 */ /* 0x004fce0000000000 */
.L_x_35:
[----:B------:R-:W-:Y:S05]  /*0be0*/  BSYNC.RECONVERGENT B0 ;  /* 0x0000000000007941 */ /* 0x000fea0003800200 */
.L_x_34:
[----:B------:R-:W-:Y:S05]  /*0bf0*/  BRA.U UP0, `(.L_x_36) ;  /* 0xfffffff500507547 */ /* 0x000fea000b83ffff */
.L_x_29:
[----:B------:R-:W0:Y:S01]  /*0c00*/  LDC.64 R4, c[0x0][0x390] ;  /* 0x0000e400ff047b82 */ /* 0x000e220000000a00 */
[----:B------:R-:W1:Y:S02]  /*0c10*/  LDCU UR5, c[0x0][0x39c] ;  /* 0x00007380ff0577ac */ /* 0x000e640008000800 */
[----:B-1----:R-:W-:-:S04]  /*0c20*/  IMAD R3, R2, UR5, R3 ;  /* 0x0000000502037c24 */ /* 0x002fc8000f8e0203 */
[----:B0-----:R-:W-:-:S05]  /*0c30*/  IMAD.WIDE R2, R3, 0x4, R4 ;  /* 0x0000000403027825 */ /* 0x001fca00078e0204 */
[----:B------:R-:W-:Y:S01]  /*0c40*/  STG.E desc[UR10][R2.64], R0 ;  /* 0x0000000002007986 */ /* 0x000fe2000c10190a */
[----:B------:R-:W-:Y:S05]  /*0c50*/  EXIT ;  /* 0x000000000000794d */ /* 0x000fea0003800000 */
.L_x_37:
        /* <DEDUP_REMOVED lines=10> */
.L_x_41:


//--------------------- .nv.shared._Z41conv2DTiledCachingConstantMemFilterKernelPfS_ii --------------------------
	.section	.nv.shared._Z41conv2DTiledCachingConstantMemFilterKernelPfS_ii,"aw",@nobits
	.sectionflags	@""
	.align	4
.nv.shared._Z41conv2DTiledCachingConstantMemFilterKernelPfS_ii:
	.zero		1088


//--------------------- .nv.shared.reserved.0     --------------------------
	.section	.nv.shared.reserved.0,"aw",@nobits
	.weak		__nv_reservedSMEM_offset_0_alias
	.size		__nv_reservedSMEM_offset_0_alias, 0, 64
	.other		__nv_reservedSMEM_offset_0_alias,@"STO_CUDA_RESERVED_SHARED STV_DEFAULT"
__nv_reservedSMEM_offset_0_alias:
	.zero		0
	.zero		64


//--------------------- .nv.shared._Z34conv2DTiledConstantMemFilterKernelPfS_ii --------------------------
	.section	.nv.shared._Z34conv2DTiledConstantMemFilterKernelPfS_ii,"aw",@nobits
	.sectionflags	@""
	.align	4
.nv.shared._Z34conv2DTiledConstantMemFilterKernelPfS_ii:
	.zero		1088


//--------------------- .nv.constant0._Z41conv2DTiledCachingConstantMemFilterKernelPfS_ii --------------------------
	.section	.nv.constant0._Z41conv2DTiledCachingConstantMemFilterKernelPfS_ii,"a",@progbits
	.sectionflags	@""
	.align	4
.nv.constant0._Z41conv2DTiledCachingConstantMemFilterKernelPfS_ii:
	.zero		920


//--------------------- .nv.constant0._Z34conv2DTiledConstantMemFilterKernelPfS_ii --------------------------
	.section	.nv.constant0._Z34conv2DTiledConstantMemFilterKernelPfS_ii,"a",@progbits
	.sectionflags	@""
	.align	4
.nv.constant0._Z34conv2DTiledConstantMemFilterKernelPfS_ii:
	.zero		920


//--------------------- .nv.constant0._Z29conv2DConstantMemFilterKernelPfS_ii --------------------------
	.section	.nv.constant0._Z29conv2DConstantMemFilterKernelPfS_ii,"a",@progbits
	.sectionflags	@""
	.align	4
.nv.constant0._Z29conv2DConstantMemFilterKernelPfS_ii:
	.zero		920


//--------------------- .nv.constant0._Z17conv2DBasicKernelPfS_S_iii --------------------------
	.section	.nv.constant0._Z17conv2DBasicKernelPfS_S_iii,"a",@progbits
	.sectionflags	@""
	.align	4
.nv.constant0._Z17conv2DBasicKernelPfS_S_iii:
	.zero		932


//--------------------- SYMBOLS --------------------------

	.type		.nv.reservedSmem.offset0,@object
	.size		.nv.reservedSmem.offset0,0x4
	.type		.nv.reservedSmem.cap,@object
	.size		.nv.reservedSmem.cap,0x4
